// auto-generated by cutlass_sweep.gemm — config: {"arch": "sm_90", "cluster_m": 2, "cluster_n": 1, "dtype": "e4m3", "dtype_b": "e4m3", "layout": "nt", "stages": 0, "tile_k": 64, "tile_m": 64, "tile_n": 128}
#include "cutlass/cutlass.h"
#include "cutlass/gemm/collective/collective_builder.hpp"
#include "cutlass/gemm/device/gemm_universal_adapter.h"
#include "cutlass/gemm/kernel/gemm_universal.hpp"
#include "cutlass/epilogue/collective/collective_builder.hpp"

using ElemA = cutlass::float_e4m3_t;
using ElemB = cutlass::float_e4m3_t;
using ElemCD = cutlass::float_e4m3_t;
using Acc  = float;
using TileShape    = cute::Shape<cute::_64, cute::_128, cute::_64>;
using ClusterShape = cute::Shape<cute::_2, cute::_1, cute::_1>;

using CollectiveEpilogue = typename cutlass::epilogue::collective::CollectiveBuilder<
    cutlass::arch::Sm90, cutlass::arch::OpClassTensorOp,
    TileShape, ClusterShape,
    cutlass::epilogue::collective::EpilogueTileAuto,
    Acc, Acc,
    ElemCD, cutlass::layout::RowMajor, 128 / cutlass::sizeof_bits<ElemCD>::value,
    ElemCD, cutlass::layout::RowMajor, 128 / cutlass::sizeof_bits<ElemCD>::value,
    cutlass::epilogue::collective::EpilogueScheduleAuto
  >::CollectiveOp;

using CollectiveMainloop = typename cutlass::gemm::collective::CollectiveBuilder<
    cutlass::arch::Sm90, cutlass::arch::OpClassTensorOp,
    ElemA, cutlass::layout::RowMajor, 128 / cutlass::sizeof_bits<ElemA>::value,
    ElemB, cutlass::layout::ColumnMajor, 128 / cutlass::sizeof_bits<ElemB>::value,
    Acc,
    TileShape, ClusterShape,
    cutlass::gemm::collective::StageCountAutoCarveout<static_cast<int>(sizeof(typename CollectiveEpilogue::SharedStorage))>,
    cutlass::gemm::collective::KernelScheduleAuto
  >::CollectiveOp;

using GemmKernel = cutlass::gemm::kernel::GemmUniversal<
    cute::Shape<int,int,int,int>,
    CollectiveMainloop,
    CollectiveEpilogue
>;
using Gemm = cutlass::gemm::device::GemmUniversalAdapter<GemmKernel>;

// Force the device kernel symbol into the cubin without needing a host main.
auto* _anchor = &cutlass::device_kernel<GemmKernel>;


// ===== COMPILED SASS (sm_90a) =====

	.target	sm_90a

	.elftype	@"ET_EXEC"


//--------------------- .note.nv.tkinfo           --------------------------
	.section	.note.nv.tkinfo,"",@"SHT_NOTE"
	.sectionflags	@"SHF_NOTE_NV_TKINFO"
	.tkinfo
        /*0018*/ 	.word	0x00000002
        /*0030*/ 	.string	""
        /*0030*/ 	.string	"ptxas"
        /*0030*/ 	.string	"Cuda compilation tools, release 13.0, V13.0.88"
        /*0030*/ 	.string	"Build cuda_13.0.r13.0/compiler.36424714_0"
        /*0030*/ 	.string	"-arch sm_90a -m 64 "



//--------------------- .note.nv.cuinfo           --------------------------
	.section	.note.nv.cuinfo,"",@"SHT_NOTE"
	.sectionflags	@"SHF_NOTE_NV_CUINFO"
        /*0018*/ 	.short	0x0002
        /*001a*/ 	.short	0x005a
        /*001c*/ 	.short	0x0082
	.zero		2


//--------------------- .nv.info                  --------------------------
	.section	.nv.info,"",@"SHT_CUDA_INFO"
	.align	4


	//----- nvinfo : EIATTR_REGCOUNT
	.align		4
        /*0000*/ 	.byte	0x04, 0x2f
        /*0002*/ 	.short	(.L_12 - .L_11)
	.align		4
.L_11:
        /*0004*/ 	.word	index@(_ZN7cutlass13device_kernelINS_4gemm6kernel13GemmUniversalIN4cute5tupleIJiiiiEEENS1_10collective13CollectiveMmaINS1_37MainloopSm90TmaGmmaWarpSpecializedFP8ILi18ENS5_IJNS4_1CILi2EEENSA_ILi1EEESC_EEENS1_32KernelTmaWarpSpecializedPingpongEEENS5_IJNSA_ILi64EEENSA_ILi128EEESG_EEENS_12float_e4m3_tENS5_IJlSC_lEEESJ_SK_NS4_8TiledMMAINS4_8MMA_AtomIJNS4_4SM904GMMA31MMA_64x128x32_F32E4M3E4M3_SS_TNILNSO_7ScaleInE1ELSQ_1EEEEEENS4_6LayoutINS5_IJSC_SC_SC_EEENS5_IJNSA_ILi0EEESV_SV_EEEEENS5_IJNS4_10UnderscoreESY_SY_EEEEENS4_13SM90_TMA_LOADENS4_14ComposedLayoutINS4_7SwizzleILi2ELi4ELi3EEENS4_18smem_ptr_flag_bitsILi8EEENST_INS5_IJNSA_ILi8EEESG_EEENS5_IJSG_SC_EEEEEEEvNS4_8identityENS4_23SM90_TMA_LOAD_MULTICASTES1B_vS1C_EENS_8epilogue10collective6detail29Sm90TmaWarpSpecializedAdapterINS1G_15DefaultEpilogueISJ_SK_SK_NS1F_6thread17LinearCombinationISJ_Li1EffLNS1K_9ScaleType4KindE0ELNS_15FloatRoundStyleE2ESJ_EENS1_15EpilogueDefaultEEEEEvvEEEEvNT_6ParamsE)
        /*0008*/ 	.word	0x000000a8


	//----- nvinfo : EIATTR_FRAME_SIZE
	.align		4
.L_12:
        /*000c*/ 	.byte	0x04, 0x11
        /*000e*/ 	.short	(.L_14 - .L_13)
	.align		4
.L_13:
        /*0010*/ 	.word	index@(_ZN7cutlass13device_kernelINS_4gemm6kernel13GemmUniversalIN4cute5tupleIJiiiiEEENS1_10collective13CollectiveMmaINS1_37MainloopSm90TmaGmmaWarpSpecializedFP8ILi18ENS5_IJNS4_1CILi2EEENSA_ILi1EEESC_EEENS1_32KernelTmaWarpSpecializedPingpongEEENS5_IJNSA_ILi64EEENSA_ILi128EEESG_EEENS_12float_e4m3_tENS5_IJlSC_lEEESJ_SK_NS4_8TiledMMAINS4_8MMA_AtomIJNS4_4SM904GMMA31MMA_64x128x32_F32E4M3E4M3_SS_TNILNSO_7ScaleInE1ELSQ_1EEEEEENS4_6LayoutINS5_IJSC_SC_SC_EEENS5_IJNSA_ILi0EEESV_SV_EEEEENS5_IJNS4_10UnderscoreESY_SY_EEEEENS4_13SM90_TMA_LOADENS4_14ComposedLayoutINS4_7SwizzleILi2ELi4ELi3EEENS4_18smem_ptr_flag_bitsILi8EEENST_INS5_IJNSA_ILi8EEESG_EEENS5_IJSG_SC_EEEEEEEvNS4_8identityENS4_23SM90_TMA_LOAD_MULTICASTES1B_vS1C_EENS_8epilogue10collective6detail29Sm90TmaWarpSpecializedAdapterINS1G_15DefaultEpilogueISJ_SK_SK_NS1F_6thread17LinearCombinationISJ_Li1EffLNS1K_9ScaleType4KindE0ELNS_15FloatRoundStyleE2ESJ_EENS1_15EpilogueDefaultEEEEEvvEEEEvNT_6ParamsE)
        /*0014*/ 	.word	0x00000000


	//----- nvinfo : EIATTR_MIN_STACK_SIZE
	.align		4
.L_14:
        /*0018*/ 	.byte	0x04, 0x12
        /*001a*/ 	.short	(.L_16 - .L_15)
	.align		4
.L_15:
        /*001c*/ 	.word	index@(_ZN7cutlass13device_kernelINS_4gemm6kernel13GemmUniversalIN4cute5tupleIJiiiiEEENS1_10collective13CollectiveMmaINS1_37MainloopSm90TmaGmmaWarpSpecializedFP8ILi18ENS5_IJNS4_1CILi2EEENSA_ILi1EEESC_EEENS1_32KernelTmaWarpSpecializedPingpongEEENS5_IJNSA_ILi64EEENSA_ILi128EEESG_EEENS_12float_e4m3_tENS5_IJlSC_lEEESJ_SK_NS4_8TiledMMAINS4_8MMA_AtomIJNS4_4SM904GMMA31MMA_64x128x32_F32E4M3E4M3_SS_TNILNSO_7ScaleInE1ELSQ_1EEEEEENS4_6LayoutINS5_IJSC_SC_SC_EEENS5_IJNSA_ILi0EEESV_SV_EEEEENS5_IJNS4_10UnderscoreESY_SY_EEEEENS4_13SM90_TMA_LOADENS4_14ComposedLayoutINS4_7SwizzleILi2ELi4ELi3EEENS4_18smem_ptr_flag_bitsILi8EEENST_INS5_IJNSA_ILi8EEESG_EEENS5_IJSG_SC_EEEEEEEvNS4_8identityENS4_23SM90_TMA_LOAD_MULTICASTES1B_vS1C_EENS_8epilogue10collective6detail29Sm90TmaWarpSpecializedAdapterINS1G_15DefaultEpilogueISJ_SK_SK_NS1F_6thread17LinearCombinationISJ_Li1EffLNS1K_9ScaleType4KindE0ELNS_15FloatRoundStyleE2ESJ_EENS1_15EpilogueDefaultEEEEEvvEEEEvNT_6ParamsE)
        /*0020*/ 	.word	0x00000000
.L_16:


//--------------------- .nv.compat                --------------------------
	.section	.nv.compat,"",@"SHT_CUDA_COMPAT_INFO"
	.align	4
        /*0000*/ 	.byte	0x02, 0x09, 0x01, 0x00, 0x02, 0x02, 0x04, 0x00, 0x02, 0x05, 0x05, 0x00, 0x03, 0x07, 0x01, 0x01
        /*0010*/ 	.byte	0x02, 0x03, 0x01, 0x00, 0x02, 0x06, 0x01, 0x00, 0x04, 0x0b, 0x08, 0x00, 0x00, 0x00, 0x00, 0x00
        /*0020*/ 	.byte	0x00, 0x00, 0x00, 0x00


//--------------------- .nv.info._ZN7cutlass13device_kernelINS_4gemm6kernel13GemmUniversalIN4cute5tupleIJiiiiEEENS1_10collective13CollectiveMmaINS1_37MainloopSm90TmaGmmaWarpSpecializedFP8ILi18ENS5_IJNS4_1CILi2EEENSA_ILi1EEESC_EEENS1_32KernelTmaWarpSpecializedPingpongEEENS5_IJNSA_ILi64EEENSA_ILi128EEESG_EEENS_12float_e4m3_tENS5_IJlSC_lEEESJ_SK_NS4_8TiledMMAINS4_8MMA_AtomIJNS4_4SM904GMMA31MMA_64x128x32_F32E4M3E4M3_SS_TNILNSO_7ScaleInE1ELSQ_1EEEEEENS4_6LayoutINS5_IJSC_SC_SC_EEENS5_IJNSA_ILi0EEESV_SV_EEEEENS5_IJNS4_10UnderscoreESY_SY_EEEEENS4_13SM90_TMA_LOADENS4_14ComposedLayoutINS4_7SwizzleILi2ELi4ELi3EEENS4_18smem_ptr_flag_bitsILi8EEENST_INS5_IJNSA_ILi8EEESG_EEENS5_IJSG_SC_EEEEEEEvNS4_8identityENS4_23SM90_TMA_LOAD_MULTICASTES1B_vS1C_EENS_8epilogue10collective6detail29Sm90TmaWarpSpecializedAdapterINS1G_15DefaultEpilogueISJ_SK_SK_NS1F_6thread17LinearCombinationISJ_Li1EffLNS1K_9ScaleType4KindE0ELNS_15FloatRoundStyleE2ESJ_EENS1_15EpilogueDefaultEEEEEvvEEEEvNT_6ParamsE --------------------------
	.section	.nv.info._ZN7cutlass13device_kernelINS_4gemm6kernel13GemmUniversalIN4cute5tupleIJiiiiEEENS1_10collective13CollectiveMmaINS1_37MainloopSm90TmaGmmaWarpSpecializedFP8ILi18ENS5_IJNS4_1CILi2EEENSA_ILi1EEESC_EEENS1_32KernelTmaWarpSpecializedPingpongEEENS5_IJNSA_ILi64EEENSA_ILi128EEESG_EEENS_12float_e4m3_tENS5_IJlSC_lEEESJ_SK_NS4_8TiledMMAINS4_8MMA_AtomIJNS4_4SM904GMMA31MMA_64x128x32_F32E4M3E4M3_SS_TNILNSO_7ScaleInE1ELSQ_1EEEEEENS4_6LayoutINS5_IJSC_SC_SC_EEENS5_IJNSA_ILi0EEESV_SV_EEEEENS5_IJNS4_10UnderscoreESY_SY_EEEEENS4_13SM90_TMA_LOADENS4_14ComposedLayoutINS4_7SwizzleILi2ELi4ELi3EEENS4_18smem_ptr_flag_bitsILi8EEENST_INS5_IJNSA_ILi8EEESG_EEENS5_IJSG_SC_EEEEEEEvNS4_8identityENS4_23SM90_TMA_LOAD_MULTICASTES1B_vS1C_EENS_8epilogue10collective6detail29Sm90TmaWarpSpecializedAdapterINS1G_15DefaultEpilogueISJ_SK_SK_NS1F_6thread17LinearCombinationISJ_Li1EffLNS1K_9ScaleType4KindE0ELNS_15FloatRoundStyleE2ESJ_EENS1_15EpilogueDefaultEEEEEvvEEEEvNT_6ParamsE,"",@"SHT_CUDA_INFO"
	.sectionflags	@""
	.align	4


	//----- nvinfo : EIATTR_CUDA_API_VERSION
	.align		4
        /*0000*/ 	.byte	0x04, 0x37
        /*0002*/ 	.short	(.L_18 - .L_17)
.L_17:
        /*0004*/ 	.word	0x00000082


	//----- nvinfo : EIATTR_KPARAM_INFO
	.align		4
.L_18:
        /*0008*/ 	.byte	0x04, 0x17
        /*000a*/ 	.short	(.L_20 - .L_19)
.L_19:
        /*000c*/ 	.word	0x00000000
        /*0010*/ 	.short	0x0000
        /*0012*/ 	.short	0x0070
        /*0014*/ 	.byte	0x00, 0xf0, 0x01, 0x10


	//----- nvinfo : EIATTR_SPARSE_MMA_MASK
	.align		4
.L_20:
        /*0018*/ 	.byte	0x03, 0x50
        /*001a*/ 	.short	0x0000


	//----- nvinfo : EIATTR_MAXREG_COUNT
	.align		4
        /*001c*/ 	.byte	0x03, 0x1b
        /*001e*/ 	.short	0x00a8


	//----- nvinfo : EIATTR_NUM_BARRIERS
	.align		4
        /*0020*/ 	.byte	0x02, 0x4c
        /*0022*/ 	.byte	0x01
	.zero		1


	//----- nvinfo : EIATTR_MERCURY_ISA_VERSION
	.align		4
        /*0024*/ 	.byte	0x03, 0x5f
        /*0026*/ 	.short	0x0101


	//----- nvinfo : EIATTR_INT_WARP_WIDE_INSTR_OFFSETS
	.align		4
        /*0028*/ 	.byte	0x04, 0x31
        /*002a*/ 	.short	(.L_22 - .L_21)


	//   ....[0]....
.L_21:
        /*002c*/ 	.word	0x000006a0


	//   ....[1]....
        /*0030*/ 	.word	0x000006e0


	//   ....[2]....
        /*0034*/ 	.word	0x00000720


	//   ....[3]....
        /*0038*/ 	.word	0x000007c0


	//   ....[4]....
        /*003c*/ 	.word	0x000007e0


	//   ....[5]....
        /*0040*/ 	.word	0x00000840


	//   ....[6]....
        /*0044*/ 	.word	0x00000930


	//   ....[7]....
        /*0048*/ 	.word	0x00000980


	//   ....[8]....
        /*004c*/ 	.word	0x00003300


	//----- nvinfo : EIATTR_COOP_GROUP_MASK_REGIDS
	.align		4
.L_22:
        /*0050*/ 	.byte	0x04, 0x29
        /*0052*/ 	.short	(.L_24 - .L_23)


	//   ....[0]....
.L_23:
        /*0054*/ 	.word	0xffffffff


	//   ....[1]....
        /*0058*/ 	.word	0xffffffff


	//   ....[2]....
        /*005c*/ 	.word	0xffffffff


	//   ....[3]....
        /*0060*/ 	.word	0xffffffff


	//   ....[4]....
        /*0064*/ 	.word	0xffffffff


	//   ....[5]....
        /*0068*/ 	.word	0xffffffff


	//   ....[6]....
        /*006c*/ 	.word	0xffffffff


	//----- nvinfo : EIATTR_COOP_GROUP_INSTR_OFFSETS
	.align		4
.L_24:
        /*0070*/ 	.byte	0x04, 0x28
        /*0072*/ 	.short	(.L_26 - .L_25)


	//   ....[0]....
.L_25:
        /*0074*/ 	.word	0x00000060


	//   ....[1]....
        /*0078*/ 	.word	0x00000070


	//   ....[2]....
        /*007c*/ 	.word	0x00000130


	//   ....[3]....
        /*0080*/ 	.word	0x000004b0


	//   ....[4]....
        /*0084*/ 	.word	0x000004f0


	//   ....[5]....
        /*0088*/ 	.word	0x00000570


	//   ....[6]....
        /*008c*/ 	.word	0x00000b40


	//----- nvinfo : EIATTR_REG_RECONFIG
	.align		4
.L_26:
        /*0090*/ 	.byte	0x01, 0x54
	.zero		2


	//----- nvinfo : EIATTR_MBARRIER_INSTR_OFFSETS
	.align		4
        /*0094*/ 	.byte	0x04, 0x39
        /*0096*/ 	.short	(.L_28 - .L_27)


	//   ....[0]....
.L_27:
        /*0098*/ 	.word	0x00000250
        /*009c*/ 	.word	0x000000ff
        /*00a0*/ 	.word	0x00000000
        /*00a4*/ 	.short	0x0100
        /*00a6*/ 	.byte	0x08
	.zero		1


	//   ....[1]....
        /*00a8*/ 	.word	0x00000260
        /*00ac*/ 	.word	0x000000ff
        /*00b0*/ 	.word	0x00000090
        /*00b4*/ 	.short	0x0100
        /*00b6*/ 	.byte	0x08
	.zero		1


	//   ....[2]....
        /*00b8*/ 	.word	0x00000270
        /*00bc*/ 	.word	0x000000ff
        /*00c0*/ 	.word	0x00000008
        /*00c4*/ 	.short	0x0100
        /*00c6*/ 	.byte	0x08
	.zero		1


	//   ....[3]....
        /*00c8*/ 	.word	0x00000280
        /*00cc*/ 	.word	0x000000ff
        /*00d0*/ 	.word	0x00000098
        /*00d4*/ 	.short	0x0100
        /*00d6*/ 	.byte	0x08
	.zero		1


	//   ....[4]....
        /*00d8*/ 	.word	0x00000290
        /*00dc*/ 	.word	0x000000ff
        /*00e0*/ 	.word	0x00000010
        /*00e4*/ 	.short	0x0100
        /*00e6*/ 	.byte	0x08
	.zero		1


	//   ....[5]....
        /*00e8*/ 	.word	0x000002a0
        /*00ec*/ 	.word	0x000000ff
        /*00f0*/ 	.word	0x000000a0
        /*00f4*/ 	.short	0x0100
        /*00f6*/ 	.byte	0x08
	.zero		1


	//   ....[6]....
        /*00f8*/ 	.word	0x000002b0
        /*00fc*/ 	.word	0x000000ff
        /*0100*/ 	.word	0x00000018
        /*0104*/ 	.short	0x0100
        /*0106*/ 	.byte	0x08
	.zero		1


	//   ....[7]....
        /*0108*/ 	.word	0x000002c0
        /*010c*/ 	.word	0x000000ff
        /*0110*/ 	.word	0x000000a8
        /*0114*/ 	.short	0x0100
        /*0116*/ 	.byte	0x08
	.zero		1


	//   ....[8]....
        /*0118*/ 	.word	0x000002d0
        /*011c*/ 	.word	0x000000ff
        /*0120*/ 	.word	0x00000020
        /*0124*/ 	.short	0x0100
        /*0126*/ 	.byte	0x08
	.zero		1


	//   ....[9]....
        /*0128*/ 	.word	0x000002e0
        /*012c*/ 	.word	0x000000ff
        /*0130*/ 	.word	0x000000b0
        /*0134*/ 	.short	0x0100
        /*0136*/ 	.byte	0x08
	.zero		1


	//   ....[10]....
        /*0138*/ 	.word	0x000002f0
        /*013c*/ 	.word	0x000000ff
        /*0140*/ 	.word	0x00000028
        /*0144*/ 	.short	0x0100
        /*0146*/ 	.byte	0x08
	.zero		1


	//   ....[11]....
        /*0148*/ 	.word	0x00000300
        /*014c*/ 	.word	0x000000ff
        /*0150*/ 	.word	0x000000b8
        /*0154*/ 	.short	0x0100
        /*0156*/ 	.byte	0x08
	.zero		1


	//   ....[12]....
        /*0158*/ 	.word	0x00000310
        /*015c*/ 	.word	0x000000ff
        /*0160*/ 	.word	0x00000030
        /*0164*/ 	.short	0x0100
        /*0166*/ 	.byte	0x08
	.zero		1


	//   ....[13]....
        /*0168*/ 	.word	0x00000320
        /*016c*/ 	.word	0x000000ff
        /*0170*/ 	.word	0x000000c0
        /*0174*/ 	.short	0x0100
        /*0176*/ 	.byte	0x08
	.zero		1


	//   ....[14]....
        /*0178*/ 	.word	0x00000330
        /*017c*/ 	.word	0x000000ff
        /*0180*/ 	.word	0x00000038
        /*0184*/ 	.short	0x0100
        /*0186*/ 	.byte	0x08
	.zero		1


	//   ....[15]....
        /*0188*/ 	.word	0x00000340
        /*018c*/ 	.word	0x000000ff
        /*0190*/ 	.word	0x000000c8
        /*0194*/ 	.short	0x0100
        /*0196*/ 	.byte	0x08
	.zero		1


	//   ....[16]....
        /*0198*/ 	.word	0x00000350
        /*019c*/ 	.word	0x000000ff
        /*01a0*/ 	.word	0x00000040
        /*01a4*/ 	.short	0x0100
        /*01a6*/ 	.byte	0x08
	.zero		1


	//   ....[17]....
        /*01a8*/ 	.word	0x00000360
        /*01ac*/ 	.word	0x000000ff
        /*01b0*/ 	.word	0x000000d0
        /*01b4*/ 	.short	0x0100
        /*01b6*/ 	.byte	0x08
	.zero		1


	//   ....[18]....
        /*01b8*/ 	.word	0x00000370
        /*01bc*/ 	.word	0x000000ff
        /*01c0*/ 	.word	0x00000048
        /*01c4*/ 	.short	0x0100
        /*01c6*/ 	.byte	0x08
	.zero		1


	//   ....[19]....
        /*01c8*/ 	.word	0x00000380
        /*01cc*/ 	.word	0x000000ff
        /*01d0*/ 	.word	0x000000d8
        /*01d4*/ 	.short	0x0100
        /*01d6*/ 	.byte	0x08
	.zero		1


	//   ....[20]....
        /*01d8*/ 	.word	0x00000390
        /*01dc*/ 	.word	0x000000ff
        /*01e0*/ 	.word	0x00000050
        /*01e4*/ 	.short	0x0100
        /*01e6*/ 	.byte	0x08
	.zero		1


	//   ....[21]....
        /*01e8*/ 	.word	0x000003a0
        /*01ec*/ 	.word	0x000000ff
        /*01f0*/ 	.word	0x000000e0
        /*01f4*/ 	.short	0x0100
        /*01f6*/ 	.byte	0x08
	.zero		1


	//   ....[22]....
        /*01f8*/ 	.word	0x000003b0
        /*01fc*/ 	.word	0x000000ff
        /*0200*/ 	.word	0x00000058
        /*0204*/ 	.short	0x0100
        /*0206*/ 	.byte	0x08
	.zero		1


	//   ....[23]....
        /*0208*/ 	.word	0x000003c0
        /*020c*/ 	.word	0x000000ff
        /*0210*/ 	.word	0x000000e8
        /*0214*/ 	.short	0x0100
        /*0216*/ 	.byte	0x08
	.zero		1


	//   ....[24]....
        /*0218*/ 	.word	0x000003d0
        /*021c*/ 	.word	0x000000ff
        /*0220*/ 	.word	0x00000060
        /*0224*/ 	.short	0x0100
        /*0226*/ 	.byte	0x08
	.zero		1


	//   ....[25]....
        /*0228*/ 	.word	0x000003e0
        /*022c*/ 	.word	0x000000ff
        /*0230*/ 	.word	0x000000f0
        /*0234*/ 	.short	0x0100
        /*0236*/ 	.byte	0x08
	.zero		1


	//   ....[26]....
        /*0238*/ 	.word	0x000003f0
        /*023c*/ 	.word	0x000000ff
        /*0240*/ 	.word	0x00000068
        /*0244*/ 	.short	0x0100
        /*0246*/ 	.byte	0x08
	.zero		1


	//   ....[27]....
        /*0248*/ 	.word	0x00000400
        /*024c*/ 	.word	0x000000ff
        /*0250*/ 	.word	0x000000f8
        /*0254*/ 	.short	0x0100
        /*0256*/ 	.byte	0x08
	.zero		1


	//   ....[28]....
        /*0258*/ 	.word	0x00000410
        /*025c*/ 	.word	0x000000ff
        /*0260*/ 	.word	0x00000070
        /*0264*/ 	.short	0x0100
        /*0266*/ 	.byte	0x08
	.zero		1


	//   ....[29]....
        /*0268*/ 	.word	0x00000420
        /*026c*/ 	.word	0x000000ff
        /*0270*/ 	.word	0x00000100
        /*0274*/ 	.short	0x0100
        /*0276*/ 	.byte	0x08
	.zero		1


	//   ....[30]....
        /*0278*/ 	.word	0x00000430
        /*027c*/ 	.word	0x000000ff
        /*0280*/ 	.word	0x00000078
        /*0284*/ 	.short	0x0100
        /*0286*/ 	.byte	0x08
	.zero		1


	//   ....[31]....
        /*0288*/ 	.word	0x00000440
        /*028c*/ 	.word	0x000000ff
        /*0290*/ 	.word	0x00000108
        /*0294*/ 	.short	0x0100
        /*0296*/ 	.byte	0x08
	.zero		1


	//   ....[32]....
        /*0298*/ 	.word	0x00000450
        /*029c*/ 	.word	0x000000ff
        /*02a0*/ 	.word	0x00000080
        /*02a4*/ 	.short	0x0100
        /*02a6*/ 	.byte	0x08
	.zero		1


	//   ....[33]....
        /*02a8*/ 	.word	0x00000460
        /*02ac*/ 	.word	0x000000ff
        /*02b0*/ 	.word	0x00000110
        /*02b4*/ 	.short	0x0100
        /*02b6*/ 	.byte	0x08
	.zero		1


	//   ....[34]....
        /*02b8*/ 	.word	0x00000470
        /*02bc*/ 	.word	0x000000ff
        /*02c0*/ 	.word	0x00000088
        /*02c4*/ 	.short	0x0100
        /*02c6*/ 	.byte	0x08
	.zero		1


	//   ....[35]....
        /*02c8*/ 	.word	0x00000480
        /*02cc*/ 	.word	0x000000ff
        /*02d0*/ 	.word	0x00000118
        /*02d4*/ 	.short	0x0100
        /*02d6*/ 	.byte	0x08
	.zero		1


	//   ....[36]....
        /*02d8*/ 	.word	0x000009b0
        /*02dc*/ 	.word	0x000000ff
        /*02e0*/ 	.word	0x00000150
        /*02e4*/ 	.short	0x0100
        /*02e6*/ 	.byte	0x08
	.zero		1


	//   ....[37]....
        /*02e8*/ 	.word	0x00000a50
        /*02ec*/ 	.word	0x000000ff
        /*02f0*/ 	.word	0x00000158
        /*02f4*/ 	.short	0x0100
        /*02f6*/ 	.byte	0x08
	.zero		1


	//   ....[38]....
        /*02f8*/ 	.word	0x00000ac0
        /*02fc*/ 	.word	0x000000ff
        /*0300*/ 	.word	0x00000130
        /*0304*/ 	.short	0x0100
        /*0306*/ 	.byte	0x09
	.zero		1


	//   ....[39]....
        /*0308*/ 	.word	0x00000ad0
        /*030c*/ 	.word	0x000000ff
        /*0310*/ 	.word	0x00000138
        /*0314*/ 	.short	0x0100
        /*0316*/ 	.byte	0x09
	.zero		1


	//   ....[40]....
        /*0318*/ 	.word	0x00000ae0
        /*031c*/ 	.word	0x000000ff
        /*0320*/ 	.word	0x00000140
        /*0324*/ 	.short	0x0100
        /*0326*/ 	.byte	0x09
	.zero		1


	//   ....[41]....
        /*0328*/ 	.word	0x00000af0
        /*032c*/ 	.word	0x000000ff
        /*0330*/ 	.word	0x00000148
        /*0334*/ 	.short	0x0100
        /*0336*/ 	.byte	0x09
	.zero		1


	//   ....[42]....
        /*0338*/ 	.word	0x00001850
        /*033c*/ 	.word	0x000000ff
        /*0340*/ 	.word	0xfffffff8
        /*0344*/ 	.short	0x010a
        /*0346*/ 	.byte	0x0f
	.zero		1


	//   ....[43]....
        /*0348*/ 	.word	0x00001d30
        /*034c*/ 	.word	0x000000ff
        /*0350*/ 	.word	0x00000000
        /*0354*/ 	.short	0x010a
        /*0356*/ 	.byte	0x06
	.zero		1


	//   ....[44]....
        /*0358*/ 	.word	0x00001d70
        /*035c*/ 	.word	0x000000ff
        /*0360*/ 	.word	0x00000000
        /*0364*/ 	.short	0x010a
        /*0366*/ 	.byte	0x06
	.zero		1


	//   ....[45]....
        /*0368*/ 	.word	0x00002670
        /*036c*/ 	.word	0x000000ff
        /*0370*/ 	.word	0x00000000
        /*0374*/ 	.short	0x010a
        /*0376*/ 	.byte	0x09
	.zero		1


	//   ....[46]....
        /*0378*/ 	.word	0x000026b0
        /*037c*/ 	.word	0x000000ff
        /*0380*/ 	.word	0x00000000
        /*0384*/ 	.short	0x010a
        /*0386*/ 	.byte	0x09
	.zero		1


	//   ....[47]....
        /*0388*/ 	.word	0x00002d10
        /*038c*/ 	.word	0x00000015
        /*0390*/ 	.word	0x00000000
        /*0394*/ 	.short	0x0101
        /*0396*/ 	.byte	0x3f
	.zero		1


	//   ....[48]....
        /*0398*/ 	.word	0x00003290
        /*039c*/ 	.word	0x00000013
        /*03a0*/ 	.word	0x00000000
        /*03a4*/ 	.short	0x0101
        /*03a6*/ 	.byte	0x15
	.zero		1


	//   ....[49]....
        /*03a8*/ 	.word	0x000033a0
        /*03ac*/ 	.word	0x00000013
        /*03b0*/ 	.word	0x00000000
        /*03b4*/ 	.short	0x0101
        /*03b6*/ 	.byte	0x3f
	.zero		1


	//   ....[50]....
        /*03b8*/ 	.word	0x00003460
        /*03bc*/ 	.word	0x000000ff
        /*03c0*/ 	.word	0x00000008
        /*03c4*/ 	.short	0x010a
        /*03c6*/ 	.byte	0x0f
	.zero		1


	//   ....[51]....
        /*03c8*/ 	.word	0x00007d00
        /*03cc*/ 	.word	0x00000004
        /*03d0*/ 	.word	0x00000000
        /*03d4*/ 	.short	0x0101
        /*03d6*/ 	.byte	0x15
	.zero		1


	//   ....[52]....
        /*03d8*/ 	.word	0x00008630
        /*03dc*/ 	.word	0x00000015
        /*03e0*/ 	.word	0x00000090
        /*03e4*/ 	.short	0x010a
        /*03e6*/ 	.byte	0x3f
	.zero		1


	//   ....[53]....
        /*03e8*/ 	.word	0x000089c0
        /*03ec*/ 	.word	0x0000000a
        /*03f0*/ 	.word	0x00000158
        /*03f4*/ 	.short	0x0101
        /*03f6*/ 	.byte	0x3f
	.zero		1


	//   ....[54]....
        /*03f8*/ 	.word	0x00009130
        /*03fc*/ 	.word	0x00000005
        /*0400*/ 	.word	0x00000000
        /*0404*/ 	.short	0x010a
        /*0406*/ 	.byte	0x3f
	.zero		1


	//   ....[55]....
        /*0408*/ 	.word	0x000091b0
        /*040c*/ 	.word	0x00000007
        /*0410*/ 	.word	0x00000000
        /*0414*/ 	.short	0x010a
        /*0416*/ 	.byte	0x3f
	.zero		1


	//   ....[56]....
        /*0418*/ 	.word	0x00009240
        /*041c*/ 	.word	0x00000006
        /*0420*/ 	.word	0x00000000
        /*0424*/ 	.short	0x010a
        /*0426*/ 	.byte	0x3f
	.zero		1


	//   ....[57]....
        /*0428*/ 	.word	0x000092d0
        /*042c*/ 	.word	0x00000009
        /*0430*/ 	.word	0x00000000
        /*0434*/ 	.short	0x010a
        /*0436*/ 	.byte	0x3f
	.zero		1


	//   ....[58]....
        /*0438*/ 	.word	0x00009360
        /*043c*/ 	.word	0x00000006
        /*0440*/ 	.word	0x00000000
        /*0444*/ 	.short	0x010a
        /*0446*/ 	.byte	0x3f
	.zero		1


	//   ....[59]....
        /*0448*/ 	.word	0x000093f0
        /*044c*/ 	.word	0x00000009
        /*0450*/ 	.word	0x00000000
        /*0454*/ 	.short	0x010a
        /*0456*/ 	.byte	0x3f
	.zero		1


	//   ....[60]....
        /*0458*/ 	.word	0x00009480
        /*045c*/ 	.word	0x00000006
        /*0460*/ 	.word	0x00000000
        /*0464*/ 	.short	0x010a
        /*0466*/ 	.byte	0x3f
	.zero		1


	//   ....[61]....
        /*0468*/ 	.word	0x00009510
        /*046c*/ 	.word	0x00000009
        /*0470*/ 	.word	0x00000000
        /*0474*/ 	.short	0x010a
        /*0476*/ 	.byte	0x3f
	.zero		1


	//   ....[62]....
        /*0478*/ 	.word	0x000095a0
        /*047c*/ 	.word	0x00000006
        /*0480*/ 	.word	0x00000000
        /*0484*/ 	.short	0x010a
        /*0486*/ 	.byte	0x3f
	.zero		1


	//   ....[63]....
        /*0488*/ 	.word	0x00009630
        /*048c*/ 	.word	0x00000009
        /*0490*/ 	.word	0x00000000
        /*0494*/ 	.short	0x010a
        /*0496*/ 	.byte	0x3f
	.zero		1


	//   ....[64]....
        /*0498*/ 	.word	0x000096c0
        /*049c*/ 	.word	0x00000006
        /*04a0*/ 	.word	0x00000000
        /*04a4*/ 	.short	0x010a
        /*04a6*/ 	.byte	0x3f
	.zero		1


	//   ....[65]....
        /*04a8*/ 	.word	0x00009750
        /*04ac*/ 	.word	0x00000009
        /*04b0*/ 	.word	0x00000000
        /*04b4*/ 	.short	0x010a
        /*04b6*/ 	.byte	0x3f
	.zero		1


	//   ....[66]....
        /*04b8*/ 	.word	0x000097e0
        /*04bc*/ 	.word	0x00000006
        /*04c0*/ 	.word	0x00000000
        /*04c4*/ 	.short	0x010a
        /*04c6*/ 	.byte	0x3f
	.zero		1


	//   ....[67]....
        /*04c8*/ 	.word	0x00009870
        /*04cc*/ 	.word	0x00000009
        /*04d0*/ 	.word	0x00000000
        /*04d4*/ 	.short	0x010a
        /*04d6*/ 	.byte	0x3f
	.zero		1


	//   ....[68]....
        /*04d8*/ 	.word	0x00009900
        /*04dc*/ 	.word	0x00000006
        /*04e0*/ 	.word	0x00000000
        /*04e4*/ 	.short	0x010a
        /*04e6*/ 	.byte	0x3f
	.zero		1


	//   ....[69]....
        /*04e8*/ 	.word	0x00009990
        /*04ec*/ 	.word	0x00000009
        /*04f0*/ 	.word	0x00000000
        /*04f4*/ 	.short	0x010a
        /*04f6*/ 	.byte	0x3f
	.zero		1


	//   ....[70]....
        /*04f8*/ 	.word	0x00009a20
        /*04fc*/ 	.word	0x00000006
        /*0500*/ 	.word	0x00000000
        /*0504*/ 	.short	0x010a
        /*0506*/ 	.byte	0x3f
	.zero		1


	//   ....[71]....
        /*0508*/ 	.word	0x00009ab0
        /*050c*/ 	.word	0x00000003
        /*0510*/ 	.word	0x00000000
        /*0514*/ 	.short	0x010a
        /*0516*/ 	.byte	0x3f
	.zero		1


	//   ....[72]....
        /*0518*/ 	.word	0x00009b20
        /*051c*/ 	.word	0x00000013
        /*0520*/ 	.word	0xfffffff8
        /*0524*/ 	.short	0x010a
        /*0526*/ 	.byte	0x3f
	.zero		1


	//   ....[73]....
        /*0528*/ 	.word	0x00009b80
        /*052c*/ 	.word	0x00000013
        /*0530*/ 	.word	0x00000000
        /*0534*/ 	.short	0x010a
        /*0536*/ 	.byte	0x3f
	.zero		1


	//   ....[74]....
        /*0538*/ 	.word	0x00009be0
        /*053c*/ 	.word	0x00000015
        /*0540*/ 	.word	0x00000000
        /*0544*/ 	.short	0x010a
        /*0546*/ 	.byte	0x3f
	.zero		1


	//   ....[75]....
        /*0548*/ 	.word	0x00009c40
        /*054c*/ 	.word	0x00000013
        /*0550*/ 	.word	0x00000008
        /*0554*/ 	.short	0x010a
        /*0556*/ 	.byte	0x3f
	.zero		1


	//   ....[76]....
        /*0558*/ 	.word	0x00009d10
        /*055c*/ 	.word	0x00000015
        /*0560*/ 	.word	0x00000090
        /*0564*/ 	.short	0x010a
        /*0566*/ 	.byte	0x3f
	.zero		1


	//   ....[77]....
        /*0568*/ 	.word	0x00009df0
        /*056c*/ 	.word	0x00000005
        /*0570*/ 	.word	0x00000000
        /*0574*/ 	.short	0x010a
        /*0576*/ 	.byte	0x3f
	.zero		1


	//   ....[78]....
        /*0578*/ 	.word	0x00009e40
        /*057c*/ 	.word	0x00000007
        /*0580*/ 	.word	0x00000000
        /*0584*/ 	.short	0x010a
        /*0586*/ 	.byte	0x3f
	.zero		1


	//   ....[79]....
        /*0588*/ 	.word	0x00009e90
        /*058c*/ 	.word	0x00000006
        /*0590*/ 	.word	0x00000000
        /*0594*/ 	.short	0x010a
        /*0596*/ 	.byte	0x3f
	.zero		1


	//   ....[80]....
        /*0598*/ 	.word	0x00009ee0
        /*059c*/ 	.word	0x00000009
        /*05a0*/ 	.word	0x00000000
        /*05a4*/ 	.short	0x010a
        /*05a6*/ 	.byte	0x3f
	.zero		1


	//   ....[81]....
        /*05a8*/ 	.word	0x00009f30
        /*05ac*/ 	.word	0x00000006
        /*05b0*/ 	.word	0x00000000
        /*05b4*/ 	.short	0x010a
        /*05b6*/ 	.byte	0x3f
	.zero		1


	//   ....[82]....
        /*05b8*/ 	.word	0x00009f80
        /*05bc*/ 	.word	0x00000009
        /*05c0*/ 	.word	0x00000000
        /*05c4*/ 	.short	0x010a
        /*05c6*/ 	.byte	0x3f
	.zero		1


	//   ....[83]....
        /*05c8*/ 	.word	0x00009fd0
        /*05cc*/ 	.word	0x00000006
        /*05d0*/ 	.word	0x00000000
        /*05d4*/ 	.short	0x010a
        /*05d6*/ 	.byte	0x3f
	.zero		1


	//   ....[84]....
        /*05d8*/ 	.word	0x0000a020
        /*05dc*/ 	.word	0x00000009
        /*05e0*/ 	.word	0x00000000
        /*05e4*/ 	.short	0x010a
        /*05e6*/ 	.byte	0x3f
	.zero		1


	//   ....[85]....
        /*05e8*/ 	.word	0x0000a070
        /*05ec*/ 	.word	0x00000006
        /*05f0*/ 	.word	0x00000000
        /*05f4*/ 	.short	0x010a
        /*05f6*/ 	.byte	0x3f
	.zero		1


	//   ....[86]....
        /*05f8*/ 	.word	0x0000a0c0
        /*05fc*/ 	.word	0x00000009
        /*0600*/ 	.word	0x00000000
        /*0604*/ 	.short	0x010a
        /*0606*/ 	.byte	0x3f
	.zero		1


	//   ....[87]....
        /*0608*/ 	.word	0x0000a110
        /*060c*/ 	.word	0x00000006
        /*0610*/ 	.word	0x00000000
        /*0614*/ 	.short	0x010a
        /*0616*/ 	.byte	0x3f
	.zero		1


	//   ....[88]....
        /*0618*/ 	.word	0x0000a160
        /*061c*/ 	.word	0x00000009
        /*0620*/ 	.word	0x00000000
        /*0624*/ 	.short	0x010a
        /*0626*/ 	.byte	0x3f
	.zero		1


	//   ....[89]....
        /*0628*/ 	.word	0x0000a1b0
        /*062c*/ 	.word	0x00000006
        /*0630*/ 	.word	0x00000000
        /*0634*/ 	.short	0x010a
        /*0636*/ 	.byte	0x3f
	.zero		1


	//   ....[90]....
        /*0638*/ 	.word	0x0000a200
        /*063c*/ 	.word	0x00000009
        /*0640*/ 	.word	0x00000000
        /*0644*/ 	.short	0x010a
        /*0646*/ 	.byte	0x3f
	.zero		1


	//   ....[91]....
        /*0648*/ 	.word	0x0000a250
        /*064c*/ 	.word	0x00000006
        /*0650*/ 	.word	0x00000000
        /*0654*/ 	.short	0x010a
        /*0656*/ 	.byte	0x3f
	.zero		1


	//   ....[92]....
        /*0658*/ 	.word	0x0000a2a0
        /*065c*/ 	.word	0x00000009
        /*0660*/ 	.word	0x00000000
        /*0664*/ 	.short	0x010a
        /*0666*/ 	.byte	0x3f
	.zero		1


	//   ....[93]....
        /*0668*/ 	.word	0x0000a2f0
        /*066c*/ 	.word	0x00000006
        /*0670*/ 	.word	0x00000000
        /*0674*/ 	.short	0x010a
        /*0676*/ 	.byte	0x3f
	.zero		1


	//----- nvinfo : EIATTR_NUM_MBARRIERS
	.align		4
.L_28:
        /*0678*/ 	.byte	0x03, 0x38
        /*067a*/ 	.short	0x002a


	//----- nvinfo : EIATTR_EXIT_INSTR_OFFSETS
	.align		4
        /*067c*/ 	.byte	0x04, 0x1c
        /*067e*/ 	.short	(.L_30 - .L_29)


	//   ....[0]....
.L_29:
        /*0680*/ 	.word	0x00001590


	//   ....[1]....
        /*0684*/ 	.word	0x000015f0


	//   ....[2]....
        /*0688*/ 	.word	0x00008310


	//   ....[3]....
        /*068c*/ 	.word	0x00008340


	//   ....[4]....
        /*0690*/ 	.word	0x00009b00


	//----- nvinfo : EIATTR_MAX_THREADS
	.align		4
.L_30:
        /*0694*/ 	.byte	0x04, 0x05
        /*0696*/ 	.short	(.L_32 - .L_31)
.L_31:
        /*0698*/ 	.word	0x00000180
        /*069c*/ 	.word	0x00000001
        /*06a0*/ 	.word	0x00000001


	//----- nvinfo : EIATTR_CRS_STACK_SIZE
	.align		4
.L_32:
        /*06a4*/ 	.byte	0x04, 0x1e
        /*06a6*/ 	.short	(.L_34 - .L_33)
.L_33:
        /*06a8*/ 	.word	0x00000000


	//----- nvinfo : EIATTR_CBANK_PARAM_SIZE
	.align		4
.L_34:
        /*06ac*/ 	.byte	0x03, 0x19
        /*06ae*/ 	.short	0x0470


	//----- nvinfo : EIATTR_PARAM_CBANK
	.align		4
        /*06b0*/ 	.byte	0x04, 0x0a
        /*06b2*/ 	.short	(.L_36 - .L_35)
	.align		4
.L_35:
        /*06b4*/ 	.word	index@(.nv.constant0._ZN7cutlass13device_kernelINS_4gemm6kernel13GemmUniversalIN4cute5tupleIJiiiiEEENS1_10collective13CollectiveMmaINS1_37MainloopSm90TmaGmmaWarpSpecializedFP8ILi18ENS5_IJNS4_1CILi2EEENSA_ILi1EEESC_EEENS1_32KernelTmaWarpSpecializedPingpongEEENS5_IJNSA_ILi64EEENSA_ILi128EEESG_EEENS_12float_e4m3_tENS5_IJlSC_lEEESJ_SK_NS4_8TiledMMAINS4_8MMA_AtomIJNS4_4SM904GMMA31MMA_64x128x32_F32E4M3E4M3_SS_TNILNSO_7ScaleInE1ELSQ_1EEEEEENS4_6LayoutINS5_IJSC_SC_SC_EEENS5_IJNSA_ILi0EEESV_SV_EEEEENS5_IJNS4_10UnderscoreESY_SY_EEEEENS4_13SM90_TMA_LOADENS4_14ComposedLayoutINS4_7SwizzleILi2ELi4ELi3EEENS4_18smem_ptr_flag_bitsILi8EEENST_INS5_IJNSA_ILi8EEESG_EEENS5_IJSG_SC_EEEEEEEvNS4_8identityENS4_23SM90_TMA_LOAD_MULTICASTES1B_vS1C_EENS_8epilogue10collective6detail29Sm90TmaWarpSpecializedAdapterINS1G_15DefaultEpilogueISJ_SK_SK_NS1F_6thread17LinearCombinationISJ_Li1EffLNS1K_9ScaleType4KindE0ELNS_15FloatRoundStyleE2ESJ_EENS1_15EpilogueDefaultEEEEEvvEEEEvNT_6ParamsE)
        /*06b8*/ 	.short	0x0210
        /*06ba*/ 	.short	0x0470


	//----- nvinfo : EIATTR_SW_WAR
	.align		4
.L_36:
        /*06bc*/ 	.byte	0x04, 0x36
        /*06be*/ 	.short	(.L_38 - .L_37)
.L_37:
        /*06c0*/ 	.word	0x00000008
.L_38:


//--------------------- .nv.callgraph             --------------------------
	.section	.nv.callgraph,"",@"SHT_CUDA_CALLGRAPH"
	.align	4
	.sectionentsize	8
	.align		4
        /*0000*/ 	.word	0x00000000
	.align		4
        /*0004*/ 	.word	0xffffffff
	.align		4
        /*0008*/ 	.word	0x00000000
	.align		4
        /*000c*/ 	.word	0xfffffffe
	.align		4
        /*0010*/ 	.word	0x00000000
	.align		4
        /*0014*/ 	.word	0xfffffffd
	.align		4
        /*0018*/ 	.word	0x00000000
	.align		4
        /*001c*/ 	.word	0xfffffffc


//--------------------- .nv.constant4             --------------------------
	.section	.nv.constant4,"a",@progbits
	.align	8
	.align		8
.nv.constant4:
        /*0000*/ 	.dword	_ZN39_INTERNAL_1313c4a9_4_k_cu_ae165e4e_78754cuda3std3__45__cpo5beginE
	.align		8
        /*0008*/ 	.dword	_ZN39_INTERNAL_1313c4a9_4_k_cu_ae165e4e_78754cuda3std3__45__cpo3endE
	.align		8
        /*0010*/ 	.dword	_ZN39_INTERNAL_1313c4a9_4_k_cu_ae165e4e_78754cuda3std3__45__cpo6cbeginE
	.align		8
        /*0018*/ 	.dword	_ZN39_INTERNAL_1313c4a9_4_k_cu_ae165e4e_78754cuda3std3__45__cpo4cendE
	.align		8
        /*0020*/ 	.dword	_ZN39_INTERNAL_1313c4a9_4_k_cu_ae165e4e_78754cuda3std3__441_GLOBAL__N__1313c4a9_4_k_cu_ae165e4e_78756ignoreE
	.align		8
        /*0028*/ 	.dword	_ZN39_INTERNAL_1313c4a9_4_k_cu_ae165e4e_78754cuda3std3__419piecewise_constructE
	.align		8
        /*0030*/ 	.dword	_ZN39_INTERNAL_1313c4a9_4_k_cu_ae165e4e_78754cuda3std3__48in_placeE
	.align		8
        /*0038*/ 	.dword	_ZN39_INTERNAL_1313c4a9_4_k_cu_ae165e4e_78754cuda3std6ranges3__45__cpo4swapE
	.align		8
        /*0040*/ 	.dword	_ZN39_INTERNAL_1313c4a9_4_k_cu_ae165e4e_78754cuda3std6ranges3__45__cpo9iter_moveE
	.align		8
        /*0048*/ 	.dword	_ZN39_INTERNAL_1313c4a9_4_k_cu_ae165e4e_78754cute7productE
	.align		8
        /*0050*/ 	.dword	_ZN39_INTERNAL_1313c4a9_4_k_cu_ae165e4e_78754cute1_E


//--------------------- .text._ZN7cutlass13device_kernelINS_4gemm6kernel13GemmUniversalIN4cute5tupleIJiiiiEEENS1_10collective13CollectiveMmaINS1_37MainloopSm90TmaGmmaWarpSpecializedFP8ILi18ENS5_IJNS4_1CILi2EEENSA_ILi1EEESC_EEENS1_32KernelTmaWarpSpecializedPingpongEEENS5_IJNSA_ILi64EEENSA_ILi128EEESG_EEENS_12float_e4m3_tENS5_IJlSC_lEEESJ_SK_NS4_8TiledMMAINS4_8MMA_AtomIJNS4_4SM904GMMA31MMA_64x128x32_F32E4M3E4M3_SS_TNILNSO_7ScaleInE1ELSQ_1EEEEEENS4_6LayoutINS5_IJSC_SC_SC_EEENS5_IJNSA_ILi0EEESV_SV_EEEEENS5_IJNS4_10UnderscoreESY_SY_EEEEENS4_13SM90_TMA_LOADENS4_14ComposedLayoutINS4_7SwizzleILi2ELi4ELi3EEENS4_18smem_ptr_flag_bitsILi8EEENST_INS5_IJNSA_ILi8EEESG_EEENS5_IJSG_SC_EEEEEEEvNS4_8identityENS4_23SM90_TMA_LOAD_MULTICASTES1B_vS1C_EENS_8epilogue10collective6detail29Sm90TmaWarpSpecializedAdapterINS1G_15DefaultEpilogueISJ_SK_SK_NS1F_6thread17LinearCombinationISJ_Li1EffLNS1K_9ScaleType4KindE0ELNS_15FloatRoundStyleE2ESJ_EENS1_15EpilogueDefaultEEEEEvvEEEEvNT_6ParamsE --------------------------
	.section	.text._ZN7cutlass13device_kernelINS_4gemm6kernel13GemmUniversalIN4cute5tupleIJiiiiEEENS1_10collective13CollectiveMmaINS1_37MainloopSm90TmaGmmaWarpSpecializedFP8ILi18ENS5_IJNS4_1CILi2EEENSA_ILi1EEESC_EEENS1_32KernelTmaWarpSpecializedPingpongEEENS5_IJNSA_ILi64EEENSA_ILi128EEESG_EEENS_12float_e4m3_tENS5_IJlSC_lEEESJ_SK_NS4_8TiledMMAINS4_8MMA_AtomIJNS4_4SM904GMMA31MMA_64x128x32_F32E4M3E4M3_SS_TNILNSO_7ScaleInE1ELSQ_1EEEEEENS4_6LayoutINS5_IJSC_SC_SC_EEENS5_IJNSA_ILi0EEESV_SV_EEEEENS5_IJNS4_10UnderscoreESY_SY_EEEEENS4_13SM90_TMA_LOADENS4_14ComposedLayoutINS4_7SwizzleILi2ELi4ELi3EEENS4_18smem_ptr_flag_bitsILi8EEENST_INS5_IJNSA_ILi8EEESG_EEENS5_IJSG_SC_EEEEEEEvNS4_8identityENS4_23SM90_TMA_LOAD_MULTICASTES1B_vS1C_EENS_8epilogue10collective6detail29Sm90TmaWarpSpecializedAdapterINS1G_15DefaultEpilogueISJ_SK_SK_NS1F_6thread17LinearCombinationISJ_Li1EffLNS1K_9ScaleType4KindE0ELNS_15FloatRoundStyleE2ESJ_EENS1_15EpilogueDefaultEEEEEvvEEEEvNT_6ParamsE,"ax",@progbits
	.align	128
.text._ZN7cutlass13device_kernelINS_4gemm6kernel13GemmUniversalIN4cute5tupleIJiiiiEEENS1_10collective13CollectiveMmaINS1_37MainloopSm90TmaGmmaWarpSpecializedFP8ILi18ENS5_IJNS4_1CILi2EEENSA_ILi1EEESC_EEENS1_32KernelTmaWarpSpecializedPingpongEEENS5_IJNSA_ILi64EEENSA_ILi128EEESG_EEENS_12float_e4m3_tENS5_IJlSC_lEEESJ_SK_NS4_8TiledMMAINS4_8MMA_AtomIJNS4_4SM904GMMA31MMA_64x128x32_F32E4M3E4M3_SS_TNILNSO_7ScaleInE1ELSQ_1EEEEEENS4_6LayoutINS5_IJSC_SC_SC_EEENS5_IJNSA_ILi0EEESV_SV_EEEEENS5_IJNS4_10UnderscoreESY_SY_EEEEENS4_13SM90_TMA_LOADENS4_14ComposedLayoutINS4_7SwizzleILi2ELi4ELi3EEENS4_18smem_ptr_flag_bitsILi8EEENST_INS5_IJNSA_ILi8EEESG_EEENS5_IJSG_SC_EEEEEEEvNS4_8identityENS4_23SM90_TMA_LOAD_MULTICASTES1B_vS1C_EENS_8epilogue10collective6detail29Sm90TmaWarpSpecializedAdapterINS1G_15DefaultEpilogueISJ_SK_SK_NS1F_6thread17LinearCombinationISJ_Li1EffLNS1K_9ScaleType4KindE0ELNS_15FloatRoundStyleE2ESJ_EENS1_15EpilogueDefaultEEEEEvvEEEEvNT_6ParamsE:
        .type           _ZN7cutlass13device_kernelINS_4gemm6kernel13GemmUniversalIN4cute5tupleIJiiiiEEENS1_10collective13CollectiveMmaINS1_37MainloopSm90TmaGmmaWarpSpecializedFP8ILi18ENS5_IJNS4_1CILi2EEENSA_ILi1EEESC_EEENS1_32KernelTmaWarpSpecializedPingpongEEENS5_IJNSA_ILi64EEENSA_ILi128EEESG_EEENS_12float_e4m3_tENS5_IJlSC_lEEESJ_SK_NS4_8TiledMMAINS4_8MMA_AtomIJNS4_4SM904GMMA31MMA_64x128x32_F32E4M3E4M3_SS_TNILNSO_7ScaleInE1ELSQ_1EEEEEENS4_6LayoutINS5_IJSC_SC_SC_EEENS5_IJNSA_ILi0EEESV_SV_EEEEENS5_IJNS4_10UnderscoreESY_SY_EEEEENS4_13SM90_TMA_LOADENS4_14ComposedLayoutINS4_7SwizzleILi2ELi4ELi3EEENS4_18smem_ptr_flag_bitsILi8EEENST_INS5_IJNSA_ILi8EEESG_EEENS5_IJSG_SC_EEEEEEEvNS4_8identityENS4_23SM90_TMA_LOAD_MULTICASTES1B_vS1C_EENS_8epilogue10collective6detail29Sm90TmaWarpSpecializedAdapterINS1G_15DefaultEpilogueISJ_SK_SK_NS1F_6thread17LinearCombinationISJ_Li1EffLNS1K_9ScaleType4KindE0ELNS_15FloatRoundStyleE2ESJ_EENS1_15EpilogueDefaultEEEEEvvEEEEvNT_6ParamsE,@function
        .size           _ZN7cutlass13device_kernelINS_4gemm6kernel13GemmUniversalIN4cute5tupleIJiiiiEEENS1_10collective13CollectiveMmaINS1_37MainloopSm90TmaGmmaWarpSpecializedFP8ILi18ENS5_IJNS4_1CILi2EEENSA_ILi1EEESC_EEENS1_32KernelTmaWarpSpecializedPingpongEEENS5_IJNSA_ILi64EEENSA_ILi128EEESG_EEENS_12float_e4m3_tENS5_IJlSC_lEEESJ_SK_NS4_8TiledMMAINS4_8MMA_AtomIJNS4_4SM904GMMA31MMA_64x128x32_F32E4M3E4M3_SS_TNILNSO_7ScaleInE1ELSQ_1EEEEEENS4_6LayoutINS5_IJSC_SC_SC_EEENS5_IJNSA_ILi0EEESV_SV_EEEEENS5_IJNS4_10UnderscoreESY_SY_EEEEENS4_13SM90_TMA_LOADENS4_14ComposedLayoutINS4_7SwizzleILi2ELi4ELi3EEENS4_18smem_ptr_flag_bitsILi8EEENST_INS5_IJNSA_ILi8EEESG_EEENS5_IJSG_SC_EEEEEEEvNS4_8identityENS4_23SM90_TMA_LOAD_MULTICASTES1B_vS1C_EENS_8epilogue10collective6detail29Sm90TmaWarpSpecializedAdapterINS1G_15DefaultEpilogueISJ_SK_SK_NS1F_6thread17LinearCombinationISJ_Li1EffLNS1K_9ScaleType4KindE0ELNS_15FloatRoundStyleE2ESJ_EENS1_15EpilogueDefaultEEEEEvvEEEEvNT_6ParamsE,(.L_x_237 - _ZN7cutlass13device_kernelINS_4gemm6kernel13GemmUniversalIN4cute5tupleIJiiiiEEENS1_10collective13CollectiveMmaINS1_37MainloopSm90TmaGmmaWarpSpecializedFP8ILi18ENS5_IJNS4_1CILi2EEENSA_ILi1EEESC_EEENS1_32KernelTmaWarpSpecializedPingpongEEENS5_IJNSA_ILi64EEENSA_ILi128EEESG_EEENS_12float_e4m3_tENS5_IJlSC_lEEESJ_SK_NS4_8TiledMMAINS4_8MMA_AtomIJNS4_4SM904GMMA31MMA_64x128x32_F32E4M3E4M3_SS_TNILNSO_7ScaleInE1ELSQ_1EEEEEENS4_6LayoutINS5_IJSC_SC_SC_EEENS5_IJNSA_ILi0EEESV_SV_EEEEENS5_IJNS4_10UnderscoreESY_SY_EEEEENS4_13SM90_TMA_LOADENS4_14ComposedLayoutINS4_7SwizzleILi2ELi4ELi3EEENS4_18smem_ptr_flag_bitsILi8EEENST_INS5_IJNSA_ILi8EEESG_EEENS5_IJSG_SC_EEEEEEEvNS4_8identityENS4_23SM90_TMA_LOAD_MULTICASTES1B_vS1C_EENS_8epilogue10collective6detail29Sm90TmaWarpSpecializedAdapterINS1G_15DefaultEpilogueISJ_SK_SK_NS1F_6thread17LinearCombinationISJ_Li1EffLNS1K_9ScaleType4KindE0ELNS_15FloatRoundStyleE2ESJ_EENS1_15EpilogueDefaultEEEEEvvEEEEvNT_6ParamsE)
        .other          _ZN7cutlass13device_kernelINS_4gemm6kernel13GemmUniversalIN4cute5tupleIJiiiiEEENS1_10collective13CollectiveMmaINS1_37MainloopSm90TmaGmmaWarpSpecializedFP8ILi18ENS5_IJNS4_1CILi2EEENSA_ILi1EEESC_EEENS1_32KernelTmaWarpSpecializedPingpongEEENS5_IJNSA_ILi64EEENSA_ILi128EEESG_EEENS_12float_e4m3_tENS5_IJlSC_lEEESJ_SK_NS4_8TiledMMAINS4_8MMA_AtomIJNS4_4SM904GMMA31MMA_64x128x32_F32E4M3E4M3_SS_TNILNSO_7ScaleInE1ELSQ_1EEEEEENS4_6LayoutINS5_IJSC_SC_SC_EEENS5_IJNSA_ILi0EEESV_SV_EEEEENS5_IJNS4_10UnderscoreESY_SY_EEEEENS4_13SM90_TMA_LOADENS4_14ComposedLayoutINS4_7SwizzleILi2ELi4ELi3EEENS4_18smem_ptr_flag_bitsILi8EEENST_INS5_IJNSA_ILi8EEESG_EEENS5_IJSG_SC_EEEEEEEvNS4_8identityENS4_23SM90_TMA_LOAD_MULTICASTES1B_vS1C_EENS_8epilogue10collective6detail29Sm90TmaWarpSpecializedAdapterINS1G_15DefaultEpilogueISJ_SK_SK_NS1F_6thread17LinearCombinationISJ_Li1EffLNS1K_9ScaleType4KindE0ELNS_15FloatRoundStyleE2ESJ_EENS1_15EpilogueDefaultEEEEEvvEEEEvNT_6ParamsE,@"STO_CUDA_ENTRY STV_DEFAULT"
_ZN7cutlass13device_kernelINS_4gemm6kernel13GemmUniversalIN4cute5tupleIJiiiiEEENS1_10collective13CollectiveMmaINS1_37MainloopSm90TmaGmmaWarpSpecializedFP8ILi18ENS5_IJNS4_1CILi2EEENSA_ILi1EEESC_EEENS1_32KernelTmaWarpSpecializedPingpongEEENS5_IJNSA_ILi64EEENSA_ILi128EEESG_EEENS_12float_e4m3_tENS5_IJlSC_lEEESJ_SK_NS4_8TiledMMAINS4_8MMA_AtomIJNS4_4SM904GMMA31MMA_64x128x32_F32E4M3E4M3_SS_TNILNSO_7ScaleInE1ELSQ_1EEEEEENS4_6LayoutINS5_IJSC_SC_SC_EEENS5_IJNSA_ILi0EEESV_SV_EEEEENS5_IJNS4_10UnderscoreESY_SY_EEEEENS4_13SM90_TMA_LOADENS4_14ComposedLayoutINS4_7SwizzleILi2ELi4ELi3EEENS4_18smem_ptr_flag_bitsILi8EEENST_INS5_IJNSA_ILi8EEESG_EEENS5_IJSG_SC_EEEEEEEvNS4_8identityENS4_23SM90_TMA_LOAD_MULTICASTES1B_vS1C_EENS_8epilogue10collective6detail29Sm90TmaWarpSpecializedAdapterINS1G_15DefaultEpilogueISJ_SK_SK_NS1F_6thread17LinearCombinationISJ_Li1EffLNS1K_9ScaleType4KindE0ELNS_15FloatRoundStyleE2ESJ_EENS1_15EpilogueDefaultEEEEEvvEEEEvNT_6ParamsE:
[----:B------:R-:W-:Y:S01]  /*0000*/  LDC R1, c[0x0][0x28] ;  /* 0x00000a00ff017b82 */ /* 0x000fe20000000800 */
[----:B------:R-:W0:Y:S01]  /*0010*/  S2R R11, SR_TID.X ;  /* 0x00000000000b7919 */ /* 0x000e220000002100 */
[----:B------:R-:W-:Y:S01]  /*0020*/  ELECT P0, URZ, PT ;  /* 0x00000000003f782f */ /* 0x000fe20003800000 */
[----:B------:R-:W-:Y:S01]  /*0030*/  BSSY B0, `(.L_x_0) ;  /* 0x000000f000007945 */ /* 0x000fe20003800000 */
[--C-:B0-----:R-:W-:Y:S02]  /*0040*/  SHF.R.U32.HI R0, RZ, 0x5, R11.reuse ;  /* 0x00000005ff007819 */ /* 0x101fe4000001160b */
[----:B------:R-:W-:-:S03]  /*0050*/  SHF.R.U32.HI R5, RZ, 0x7, R11 ;  /* 0x00000007ff057819 */ /* 0x000fc6000001160b */
[----:B------:R-:W0:Y:S04]  /*0060*/  SHFL.IDX PT, R2, R0, RZ, 0x1f ;  /* 0x00001fff00027589 */ /* 0x000e2800000e0000 */
[----:B------:R1:W2:Y:S01]  /*0070*/  SHFL.IDX PT, R6, R5, RZ, 0x1f ;  /* 0x00001fff05067589 */ /* 0x0002a200000e0000 */
[----:B0-----:R-:W-:-:S13]  /*0080*/  ISETP.NE.OR P0, PT, R2, RZ, !P0 ;  /* 0x000000ff0200720c */ /* 0x001fda0004705670 */
[----:B-12---:R-:W-:Y:S05]  /*0090*/  @P0 BRA `(.L_x_1) ;  /* 0x0000000000200947 */ /* 0x006fea0003800000 */
[----:B------:R-:W-:Y:S02]  /*00a0*/  ULDC.64 UR4, c[0x0][0x198] ;  /* 0x0000660000047ab9 */ /* 0x000fe40000000a00 */
[----:B------:R-:W-:Y:S02]  /*00b0*/  UIADD3 UR6, UP0, UR4, 0xf0, URZ ;  /* 0x000000f004067890 */ /* 0x000fe4000ff1e03f */
[----:B------:R-:W-:Y:S02]  /*00c0*/  UIADD3 UR4, UP1, UR4, 0x1f0, URZ ;  /* 0x000001f004047890 */ /* 0x000fe4000ff3e03f */
[----:B------:R-:W-:Y:S02]  /*00d0*/  UIADD3.X UR7, URZ, UR5, URZ, UP0, !UPT ;  /* 0x000000053f077290 */ /* 0x000fe400087fe43f */
[----:B------:R-:W-:-:S07]  /*00e0*/  UIADD3.X UR5, URZ, UR5, URZ, UP1, !UPT ;  /* 0x000000053f057290 */ /* 0x000fce0008ffe43f */
[----:B------:R0:W-:Y:S02]  /*00f0*/  UTMACCTL.PF [UR6] ;  /* 0x00000000060079b9 */ /* 0x0001e40008040000 */
[----:B------:R0:W-:Y:S02]  /*0100*/  UTMACCTL.PF [UR4] ;  /* 0x00000000040079b9 */ /* 0x0001e40008040000 */
[----:B0-----:R-:W-:Y:S01]  /*0110*/  NOP ;  /* 0x0000000000007918 */ /* 0x001fe20000000000 */
.L_x_1:
[----:B------:R-:W-:Y:S05]  /*0120*/  BSYNC B0 ;  /* 0x0000000000007941 */ /* 0x000fea0003800000 */
.L_x_0:
[----:B------:R-:W0:Y:S02]  /*0130*/  SHFL.IDX PT, R7, R0, RZ, 0x1f ;  /* 0x00001fff00077589 */ /* 0x000e2400000e0000 */
[----:B0-----:R-:W-:-:S13]  /*0140*/  ISETP.NE.AND P0, PT, R7, RZ, PT ;  /* 0x000000ff0700720c */ /* 0x001fda0003f05270 */
[----:B------:R-:W-:Y:S05]  /*0150*/  @P0 BRA `(.L_x_2) ;  /* 0x0000000000d40947 */ /* 0x000fea0003800000 */
[----:B------:R-:W-:Y:S01]  /*0160*/  ELECT P0, URZ, PT ;  /* 0x00000000003f782f */ /* 0x000fe20003800000 */
[----:B------:R-:W-:-:S12]  /*0170*/  BSSY B0, `(.L_x_2) ;  /* 0x0000033000007945 */ /* 0x000fd80003800000 */
[----:B------:R-:W-:Y:S05]  /*0180*/  @!P0 BRA `(.L_x_3) ;  /* 0x0000000000c48947 */ /* 0x000fea0003800000 */
[----:B------:R-:W0:Y:S01]  /*0190*/  S2UR UR8, SR_CgaCtaId ;  /* 0x00000000000879c3 */ /* 0x000e220000008800 */
[----:B------:R-:W-:Y:S01]  /*01a0*/  UMOV UR4, 0x400 ;  /* 0x0000040000047882 */ /* 0x000fe20000000000 */
[----:B------:R-:W-:Y:S01]  /*01b0*/  UMOV UR5, 0x1 ;  /* 0x0000000100057882 */ /* 0x000fe20000000000 */
[----:B------:R-:W-:Y:S02]  /*01c0*/  UMOV UR6, 0x2 ;  /* 0x0000000200067882 */ /* 0x000fe40000000000 */
[----:B------:R-:W-:-:S04]  /*01d0*/  UIADD3 UR6, -UR6, 0x100000, URZ ;  /* 0x0010000006067890 */ /* 0x000fc8000fffe13f */
[----:B------:R-:W-:Y:S02]  /*01e0*/  USHF.L.U32 UR7, UR6, 0xb, URZ ;  /* 0x0000000b06077899 */ /* 0x000fe4000800063f */
[----:B------:R-:W-:Y:S02]  /*01f0*/  USHF.L.U32 UR6, UR6, 0x1, URZ ;  /* 0x0000000106067899 */ /* 0x000fe4000800063f */
[----:B0-----:R-:W-:Y:S02]  /*0200*/  ULEA UR8, UR8, UR4, 0x18 ;  /* 0x0000000408087291 */ /* 0x001fe4000f8ec03f */
[----:B------:R-:W-:-:S04]  /*0210*/  UIADD3 UR4, -UR5, 0x100000, URZ ;  /* 0x0010000005047890 */ /* 0x000fc8000fffe13f */
[----:B------:R-:W-:Y:S02]  /*0220*/  USHF.L.U32 UR5, UR4, 0xb, URZ ;  /* 0x0000000b04057899 */ /* 0x000fe4000800063f */
[----:B------:R-:W-:Y:S01]  /*0230*/  USHF.L.U32 UR4, UR4, 0x1, URZ ;  /* 0x0000000104047899 */ /* 0x000fe2000800063f */
[----:B------:R-:W0:Y:S11]  /*0240*/  FENCE.VIEW.ASYNC.S ;  /* 0x00000000000073c6 */ /* 0x000e360000000000 */
[----:B0-----:R0:W1:Y:S01]  /*0250*/  SYNCS.EXCH.64 URZ, [UR8], UR4 ;  /* 0x00000004083f75b2 */ /* 0x0010620008000100 */
[----:B------:R0:W2:Y:S01]  /*0260*/  SYNCS.EXCH.64 URZ, [UR8+0x90], UR6 ;  /* 0x00009006083f75b2 */ /* 0x0000a20008000100 */
[----:B------:R0:W3:Y:S01]  /*0270*/  SYNCS.EXCH.64 URZ, [UR8+0x8], UR4 ;  /* 0x00000804083f75b2 */ /* 0x0000e20008000100 */
[----:B------:R0:W4:Y:S01]  /*0280*/  SYNCS.EXCH.64 URZ, [UR8+0x98], UR6 ;  /* 0x00009806083f75b2 */ /* 0x0001220008000100 */
[----:B------:R0:W0:Y:S01]  /*0290*/  SYNCS.EXCH.64 URZ, [UR8+0x10], UR4 ;  /* 0x00001004083f75b2 */ /* 0x0000220008000100 */
        /* <DEDUP_REMOVED lines=31> */
[----:B-1234-:R-:W-:Y:S01]  /*0490*/  NOP ;  /* 0x0000000000007918 */ /* 0x01efe20000000000 */
.L_x_3:
[----:B0-----:R-:W-:Y:S05]  /*04a0*/  BSYNC B0 ;  /* 0x0000000000007941 */ /* 0x001fea0003800000 */
.L_x_2:
[----:B------:R-:W0:Y:S01]  /*04b0*/  SHFL.IDX PT, R3, R0, RZ, 0x1f ;  /* 0x00001fff00037589 */ /* 0x000e2200000e0000 */
[----:B------:R-:W-:Y:S01]  /*04c0*/  SHF.R.S32.HI R4, RZ, 0x1f, R11 ;  /* 0x0000001fff047819 */ /* 0x000fe2000001140b */
[----:B------:R-:W1:Y:S01]  /*04d0*/  S2UR UR12, SR_CTAID.X ;  /* 0x00000000000c79c3 */ /* 0x000e620000002500 */
[----:B------:R-:W-:Y:S01]  /*04e0*/  ELECT P0, URZ, PT ;  /* 0x00000000003f782f */ /* 0x000fe20003800000 */
[----:B------:R2:W3:Y:S01]  /*04f0*/  SHFL.IDX PT, R8, R0, RZ, 0x1f ;  /* 0x00001fff00087589 */ /* 0x0004e200000e0000 */
[----:B------:R-:W-:Y:S02]  /*0500*/  LEA.HI R4, R4, R11, RZ, 0x7 ;  /* 0x0000000b04047211 */ /* 0x000fe400078f38ff */
[----:B------:R-:W-:Y:S01]  /*0510*/  ELECT P1, URZ, PT ;  /* 0x00000000003f782f */ /* 0x000fe20003820000 */
[----:B------:R-:W-:Y:S01]  /*0520*/  NOP ;  /* 0x0000000000007918 */ /* 0x000fe20000000000 */
[----:B------:R-:W4:Y:S01]  /*0530*/  S2R R16, SR_CTAID.Y ;  /* 0x0000000000107919 */ /* 0x000f220000002600 */
[----:B------:R-:W-:Y:S01]  /*0540*/  LOP3.LUT R4, R4, 0xffffff80, RZ, 0xc0, !PT ;  /* 0xffffff8004047812 */ /* 0x000fe200078ec0ff */
[----:B------:R-:W-:Y:S01]  /*0550*/  ULDC UR4, c[0x0][0x150] ;  /* 0x0000540000047ab9 */ /* 0x000fe20000000800 */
[----:B------:R-:W5:Y:S01]  /*0560*/  LDC R12, c[0x0][0x144] ;  /* 0x00005100ff0c7b82 */ /* 0x000f620000000800 */
[----:B------:R3:W5:Y:S01]  /*0570*/  SHFL.IDX PT, R14, R5, RZ, 0x1f ;  /* 0x00001fff050e7589 */ /* 0x00076200000e0000 */
[----:B------:R-:W-:Y:S01]  /*0580*/  UMOV UR11, 0x80 ;  /* 0x00000080000b7882 */ /* 0x000fe20000000000 */
[----:B------:R-:W-:Y:S01]  /*0590*/  IMAD.IADD R10, R11, 0x1, -R4 ;  /* 0x000000010b0a7824 */ /* 0x000fe200078e0a04 */
[----:B------:R-:W-:Y:S01]  /*05a0*/  NOP ;  /* 0x0000000000007918 */ /* 0x000fe20000000000 */
[C---:B------:R-:W-:Y:S01]  /*05b0*/  VIADD R38, R6.reuse, 0xffffffff ;  /* 0xffffffff06267836 */ /* 0x040fe20000000000 */
[----:B------:R-:W-:-:S02]  /*05c0*/  ISETP.NE.AND P4, PT, R6, RZ, PT ;  /* 0x000000ff0600720c */ /* 0x000fc40003f85270 */
[----:B------:R-:W-:Y:S01]  /*05d0*/  SHF.R.S32.HI R19, RZ, 0x1f, R10 ;  /* 0x0000001fff137819 */ /* 0x000fe2000001140a */
[----:B------:R-:W5:Y:S01]  /*05e0*/  LDC R13, c[0x0][0x140] ;  /* 0x00005000ff0d7b82 */ /* 0x000f620000000800 */
[----:B------:R-:W-:Y:S02]  /*05f0*/  ISETP.GE.U32.AND P6, PT, R38, 0x2, PT ;  /* 0x000000022600780c */ /* 0x000fe40003fc6070 */
[----:B0-----:R-:W-:Y:S02]  /*0600*/  ISETP.NE.OR P0, PT, R3, RZ, !P0 ;  /* 0x000000ff0300720c */ /* 0x001fe40004705670 */
[----:B------:R-:W-:Y:S02]  /*0610*/  LEA.HI R3, R19, R10, RZ, 0x3 ;  /* 0x0000000a13037211 */ /* 0x000fe400078f18ff */
[----:B-1----:R-:W-:Y:S01]  /*0620*/  I2FP.F32.U32 R4, UR12 ;  /* 0x0000000c00047c45 */ /* 0x002fe20008201000 */
[----:B------:R-:W0:Y:S01]  /*0630*/  LDC R27, c[0x0][0x148] ;  /* 0x00005200ff1b7b82 */ /* 0x000e220000000800 */
[----:B--2---:R-:W-:-:S02]  /*0640*/  SHF.R.S32.HI R0, RZ, 0x3, R3 ;  /* 0x00000003ff007819 */ /* 0x004fc40000011403 */
[----:B---3--:R-:W-:Y:S01]  /*0650*/  ISETP.NE.OR P1, PT, R8, RZ, !P1 ;  /* 0x000000ff0800720c */ /* 0x008fe20004f25670 */
[----:B------:R-:W-:Y:S01]  /*0660*/  FMUL R9, R4, UR4 ;  /* 0x0000000404097c20 */ /* 0x000fe20008400000 */
[----:B------:R-:W-:Y:S01]  /*0670*/  SHF.R.S32.HI R3, RZ, 0x1f, R3 ;  /* 0x0000001fff037819 */ /* 0x000fe20000011403 */
[----:B------:R-:W-:Y:S01]  /*0680*/  ULDC UR4, c[0x0][0x154] ;  /* 0x0000550000047ab9 */ /* 0x000fe20000000800 */
[----:B------:R-:W-:Y:S01]  /*0690*/  SHF.R.S32.HI R8, RZ, 0x1f, R7 ;  /* 0x0000001fff087819 */ /* 0x000fe20000011407 */
[----:B------:R-:W-:Y:S01]  /*06a0*/  VOTEU.ALL UP1, P0 ;  /* 0x00000000003f7886 */ /* 0x000fe20000020000 */
[----:B------:R-:W-:Y:S01]  /*06b0*/  LEA.HI R4, R3, R0, RZ, 0x2 ;  /* 0x0000000003047211 */ /* 0x000fe200078f10ff */
[----:B------:R-:W1:Y:S01]  /*06c0*/  F2I.U32.TRUNC.NTZ R9, R9 ;  /* 0x0000000900097305 */ /* 0x000e62000020f000 */
[----:B------:R-:W-:Y:S01]  /*06d0*/  LEA.HI R8, R8, R7, RZ, 0x2 ;  /* 0x0000000708087211 */ /* 0x000fe200078f10ff */
[----:B------:R-:W-:Y:S01]  /*06e0*/  VOTEU.ALL UP0, P0 ;  /* 0x00000000003f7886 */ /* 0x000fe20000000000 */
[----:B------:R-:W-:Y:S01]  /*06f0*/  SHF.R.S32.HI R3, RZ, 0x1f, R2 ;  /* 0x0000001fff037819 */ /* 0x000fe20000011402 */
[----:B------:R-:W2:Y:S01]  /*0700*/  @!UP1 S2UR UR7, SR_CgaCtaId ;  /* 0x00000000000799c3 */ /* 0x000ea20000008800 */
[----:B------:R-:W-:Y:S01]  /*0710*/  LOP3.LUT R5, R4, 0xfffffffc, RZ, 0xc0, !PT ;  /* 0xfffffffc04057812 */ /* 0x000fe200078ec0ff */
[----:B------:R-:W-:Y:S01]  /*0720*/  VOTEU.ALL UP2, P1 ;  /* 0x00000000003f7886 */ /* 0x000fe20000840000 */
[----:B------:R-:W-:Y:S01]  /*0730*/  LOP3.LUT R8, R8, 0x3ffffffc, RZ, 0xc0, !PT ;  /* 0x3ffffffc08087812 */ /* 0x000fe200078ec0ff */
[----:B------:R-:W-:Y:S01]  /*0740*/  @!UP1 UMOV UR6, 0x400 ;  /* 0x0000040000069882 */ /* 0x000fe20000000000 */
[----:B------:R-:W-:Y:S01]  /*0750*/  LEA.HI R3, R3, R2, RZ, 0x2 ;  /* 0x0000000203037211 */ /* 0x000fe200078f10ff */
[----:B------:R-:W-:Y:S01]  /*0760*/  IMAD.IADD R5, R0, 0x1, -R5 ;  /* 0x0000000100057824 */ /* 0x000fe200078e0a05 */
[----:B------:R-:W-:Y:S01]  /*0770*/  @!UP2 UMOV UR9, 0x400 ;  /* 0x000004000009a882 */ /* 0x000fe20000000000 */
[----:B------:R-:W-:Y:S01]  /*0780*/  IMAD.IADD R8, R7, 0x1, -R8 ;  /* 0x0000000107087824 */ /* 0x000fe200078e0a08 */
[----:B------:R-:W-:Y:S01]  /*0790*/  LOP3.LUT R3, R3, 0xfffffffc, RZ, 0xc0, !PT ;  /* 0xfffffffc03037812 */ /* 0x000fe200078ec0ff */
[----:B------:R-:W3:Y:S01]  /*07a0*/  @!UP2 S2UR UR10, SR_CgaCtaId ;  /* 0x00000000000aa9c3 */ /* 0x000ee20000008800 */
[----:B-1----:R-:W-:Y:S01]  /*07b0*/  IMAD.MOV R9, RZ, RZ, -R9 ;  /* 0x000000ffff097224 */ /* 0x002fe200078e0a09 */
[----:B------:R-:W-:Y:S01]  /*07c0*/  VOTEU.ALL UP3, P1 ;  /* 0x00000000003f7886 */ /* 0x000fe20000860000 */
[----:B------:R-:W-:Y:S01]  /*07d0*/  IMAD R5, R8, 0x4, R5 ;  /* 0x0000000408057824 */ /* 0x000fe200078e0205 */
[----:B------:R-:W-:Y:S01]  /*07e0*/  VOTEU.ALL UP4, P1 ;  /* 0x00000000003f7886 */ /* 0x000fe20000880000 */
[----:B------:R-:W-:Y:S01]  /*07f0*/  IMAD.IADD R18, R2, 0x1, -R3 ;  /* 0x0000000102127824 */ /* 0x000fe200078e0a03 */
[----:B----4-:R-:W-:Y:S01]  /*0800*/  I2FP.F32.U32 R2, R16 ;  /* 0x0000001000027245 */ /* 0x010fe20000201000 */
[----:B-----5:R-:W-:Y:S01]  /*0810*/  IMAD R25, R12, R9, UR12 ;  /* 0x0000000c0c197e24 */ /* 0x020fe2000f8e0209 */
[C---:B------:R-:W-:Y:S01]  /*0820*/  LEA.HI R0, R5.reuse, R5, RZ, 0x1 ;  /* 0x0000000505007211 */ /* 0x040fe200078f08ff */
[C---:B------:R-:W-:Y:S01]  /*0830*/  IMAD.SHL.U32 R12, R5.reuse, 0x4, RZ ;  /* 0x00000004050c7824 */ /* 0x040fe200078e00ff */
[----:B------:R-:W-:Y:S01]  /*0840*/  VOTEU.ALL UP5, P1 ;  /* 0x00000000003f7886 */ /* 0x000fe200008a0000 */
[----:B------:R-:W-:Y:S01]  /*0850*/  FMUL R2, R2, UR4 ;  /* 0x0000000402027c20 */ /* 0x000fe20008400000 */
[----:B------:R-:W-:Y:S01]  /*0860*/  LOP3.LUT R0, R0, 0xfffffffe, RZ, 0xc0, !PT ;  /* 0xfffffffe00007812 */ /* 0x000fe200078ec0ff */
[----:B------:R-:W-:Y:S01]  /*0870*/  UMOV UR4, 0x20 ;  /* 0x0000002000047882 */ /* 0x000fe20000000000 */
[----:B--2---:R-:W-:Y:S01]  /*0880*/  @!UP1 ULEA UR8, UR7, UR6, 0x18 ;  /* 0x0000000607089291 */ /* 0x004fe2000f8ec03f */
[----:B------:R-:W-:Y:S01]  /*0890*/  LOP3.LUT R12, R5, 0xc, R12, 0x78, !PT ;  /* 0x0000000c050c7812 */ /* 0x000fe200078e780c */
[----:B------:R-:W-:-:S04]  /*08a0*/  @!UP1 UIADD3 UR4, -UR4, 0x100000, URZ ;  /* 0x0010000004049890 */ /* 0x000fc8000fffe13f */
[----:B------:R-:W-:Y:S02]  /*08b0*/  @!UP1 USHF.L.U32 UR5, UR4, 0xb, URZ ;  /* 0x0000000b04059899 */ /* 0x000fe4000800063f */
[----:B------:R-:W-:Y:S01]  /*08c0*/  @!UP1 USHF.L.U32 UR4, UR4, 0x1, URZ ;  /* 0x0000000104049899 */ /* 0x000fe2000800063f */
[----:B------:R-:W-:Y:S01]  /*08d0*/  IMAD.IADD R0, R5, 0x1, -R0 ;  /* 0x0000000105007824 */ /* 0x000fe200078e0a00 */
[----:B------:R-:W1:Y:S01]  /*08e0*/  F2I.U32.TRUNC.NTZ R2, R2 ;  /* 0x0000000200027305 */ /* 0x000e62000020f000 */
[----:B------:R-:W-:-:S04]  /*08f0*/  @!UP2 UIADD3 UR6, -UR11, 0x100000, URZ ;  /* 0x001000000b06a890 */ /* 0x000fc8000fffe13f */
[----:B------:R-:W-:Y:S02]  /*0900*/  @!UP2 USHF.L.U32 UR7, UR6, 0xb, URZ ;  /* 0x0000000b0607a899 */ /* 0x000fe4000800063f */
[----:B------:R-:W-:Y:S01]  /*0910*/  @!UP2 USHF.L.U32 UR6, UR6, 0x1, URZ ;  /* 0x000000010606a899 */ /* 0x000fe2000800063f */
[----:B------:R-:W-:Y:S01]  /*0920*/  ISETP.EQ.U32.AND P3, PT, R13, 0x1, PT ;  /* 0x000000010d00780c */ /* 0x000fe20003f62070 */
[----:B------:R-:W-:Y:S01]  /*0930*/  VOTEU.ALL UP1, P0 ;  /* 0x00000000003f7886 */ /* 0x000fe20000020000 */
[----:B------:R-:W-:Y:S01]  /*0940*/  ISETP.NE.AND P2, PT, R0, R25, PT ;  /* 0x000000190000720c */ /* 0x000fe20003f45270 */
[----:B------:R-:W-:Y:S01]  /*0950*/  IMAD.MOV.U32 R13, RZ, RZ, 0x1 ;  /* 0x00000001ff0d7424 */ /* 0x000fe200078e00ff */
[----:B---3--:R-:W-:Y:S01]  /*0960*/  @!UP2 ULEA UR9, UR10, UR9, 0x18 ;  /* 0x000000090a09a291 */ /* 0x008fe2000f8ec03f */
[----:B------:R-:W-:Y:S01]  /*0970*/  LOP3.LUT P0, RZ, R10, 0x7, RZ, 0xc0, !PT ;  /* 0x000000070aff7812 */ /* 0x000fe2000780c0ff */
[----:B------:R-:W-:Y:S01]  /*0980*/  VOTEU.ALL UP2, P1 ;  /* 0x00000000003f7886 */ /* 0x000fe20000840000 */
[----:B------:R-:W-:Y:S01]  /*0990*/  ISETP.NE.AND P1, PT, R18, 0x3, PT ;  /* 0x000000031200780c */ /* 0x000fe20003f25270 */
[----:B------:R-:W2:Y:S02]  /*09a0*/  FENCE.VIEW.ASYNC.S ;  /* 0x00000000000073c6 */ /* 0x000ea40000000000 */
[----:B--2---:R2:W3:Y:S01]  /*09b0*/  @!UP0 SYNCS.EXCH.64 URZ, [UR8+0x150], UR4 ;  /* 0x00015004083f85b2 */ /* 0x0044e20008000100 */
[----:B------:R-:W-:-:S02]  /*09c0*/  ISETP.LT.U32.AND P0, PT, R12, 0x2, !P0 ;  /* 0x000000020c00780c */ /* 0x000fc40004701070 */
[----:B------:R-:W-:Y:S01]  /*09d0*/  ISETP.EQ.OR P1, PT, R18, RZ, !P1 ;  /* 0x000000ff1200720c */ /* 0x000fe20004f22670 */
[----:B-1----:R-:W-:Y:S01]  /*09e0*/  IMAD.MOV R24, RZ, RZ, -R2 ;  /* 0x000000ffff187224 */ /* 0x002fe200078e0a02 */
[----:B------:R-:W-:Y:S02]  /*09f0*/  R2UR UR15, R14 ;  /* 0x000000000e0f72ca */ /* 0x000fe400000e0000 */
[----:B------:R-:W-:Y:S01]  /*0a00*/  @P2 LEA.HI R0, R12, R12, RZ, 0x1 ;  /* 0x0000000c0c002211 */ /* 0x000fe200078f08ff */
[----:B0-----:R-:W-:Y:S01]  /*0a10*/  IMAD R3, R27, R24, R16 ;  /* 0x000000181b037224 */ /* 0x001fe200078e0210 */
[----:B------:R-:W-:Y:S02]  /*0a20*/  ISETP.EQ.AND P1, PT, R6, RZ, P1 ;  /* 0x000000ff0600720c */ /* 0x000fe40000f22270 */
[----:B------:R-:W-:Y:S02]  /*0a30*/  @P2 SHF.R.S32.HI R0, RZ, 0x1, R0 ;  /* 0x00000001ff002819 */ /* 0x000fe40000011400 */
[----:B------:R-:W-:Y:S01]  /*0a40*/  SEL R7, RZ, 0x1, !P1 ;  /* 0x00000001ff077807 */ /* 0x000fe20004800000 */
[----:B------:R2:W0:Y:S01]  /*0a50*/  @!UP1 SYNCS.EXCH.64 URZ, [UR8+0x158], UR4 ;  /* 0x00015804083f95b2 */ /* 0x0004220008000100 */
[----:B------:R-:W-:Y:S01]  /*0a60*/  @P2 ISETP.NE.AND P5, PT, R0, R3, PT ;  /* 0x000000030000220c */ /* 0x000fe20003fa5270 */
[----:B------:R-:W-:Y:S01]  /*0a70*/  NOP ;  /* 0x0000000000007918 */ /* 0x000fe20000000000 */
[----:B------:R-:W-:-:S02]  /*0a80*/  SEL R0, RZ, 0x1, !P0 ;  /* 0x00000001ff007807 */ /* 0x000fc40004000000 */
[----:B------:R-:W-:Y:S02]  /*0a90*/  @P2 SEL R13, RZ, 0x1, P5 ;  /* 0x00000001ff0d2807 */ /* 0x000fe40002800000 */
[----:B------:R-:W-:Y:S02]  /*0aa0*/  SEL R7, R7, 0x2, P6 ;  /* 0x0000000207077807 */ /* 0x000fe40003000000 */
[----:B------:R-:W-:Y:S01]  /*0ab0*/  LOP3.LUT R13, R13, R0, RZ, 0xc0, !PT ;  /* 0x000000000d0d7212 */ /* 0x000fe200078ec0ff */
[----:B------:R2:W1:Y:S01]  /*0ac0*/  @!UP2 SYNCS.EXCH.64 URZ, [UR9+0x130], UR6 ;  /* 0x00013006093fa5b2 */ /* 0x0004620008000100 */
[----:B------:R2:W4:Y:S01]  /*0ad0*/  @!UP3 SYNCS.EXCH.64 URZ, [UR9+0x138], UR6 ;  /* 0x00013806093fb5b2 */ /* 0x0005220008000100 */
[----:B------:R2:W0:Y:S01]  /*0ae0*/  @!UP4 SYNCS.EXCH.64 URZ, [UR9+0x140], UR6 ;  /* 0x00014006093fc5b2 */ /* 0x0004220008000100 */
[----:B------:R2:W0:Y:S01]  /*0af0*/  @!UP5 SYNCS.EXCH.64 URZ, [UR9+0x148], UR6 ;  /* 0x00014806093fd5b2 */ /* 0x0004220008000100 */
[----:B------:R-:W-:Y:S01]  /*0b00*/  NOP ;  /* 0x0000000000007918 */ /* 0x000fe20000000000 */
[----:B--23--:R-:W-:Y:S05]  /*0b10*/  @!P3 BRA `(.L_x_4) ;  /* 0x000000000008b947 */ /* 0x00cfea0003800000 */
[----:B01--4-:R-:W-:Y:S01]  /*0b20*/  UCGABAR_ARV ;  /* 0x00000000000079c7 */ /* 0x013fe20008000000 */
[----:B------:R-:W-:Y:S05]  /*0b30*/  BRA `(.L_x_5) ;  /* 0x0000000000047947 */ /* 0x000fea0003800000 */
.L_x_4:
[----:B01--4-:R-:W-:Y:S01]  /*0b40*/  NOP ;  /* 0x0000000000007918 */ /* 0x013fe20000000000 */
.L_x_5:
[----:B------:R-:W-:Y:S01]  /*0b50*/  ULDC.64 UR4, c[0x0][0x598] ;  /* 0x0001660000047ab9 */ /* 0x000fe20000000a00 */
[----:B------:R-:W-:Y:S01]  /*0b60*/  ULDC.64 UR18, c[0x0][0x208] ;  /* 0x0000820000127ab9 */ /* 0x000fe20000000a00 */
[----:B------:R-:W-:-:S04]  /*0b70*/  ISETP.NE.U32.AND P0, PT, RZ, UR4, PT ;  /* 0x00000004ff007c0c */ /* 0x000fc8000bf05070 */
[----:B------:R-:W-:-:S13]  /*0b80*/  ISETP.NE.AND.EX P0, PT, RZ, UR5, PT, P0 ;  /* 0x00000005ff007c0c */ /* 0x000fda000bf05300 */
[----:B------:R-:W-:Y:S05]  /*0b90*/  @!P0 BRA `(.L_x_6) ;  /* 0x00000000001c8947 */ /* 0x000fea0003800000 */
[----:B------:R-:W0:Y:S02]  /*0ba0*/  LDC.64 R2, c[0x0][0x598] ;  /* 0x00016600ff027b82 */ /* 0x000e240000000a00 */
[----:B0-----:R-:W2:Y:S02]  /*0bb0*/  LDG.E.64 R2, desc[UR18][R2.64] ;  /* 0x0000001202027981 */ /* 0x001ea4000c1e1b00 */
[----:B--2---:R-:W-:-:S04]  /*0bc0*/  ISETP.NE.U32.AND P0, PT, R2, RZ, PT ;  /* 0x000000ff0200720c */ /* 0x004fc80003f05070 */
[----:B------:R-:W-:-:S13]  /*0bd0*/  ISETP.NE.AND.EX P0, PT, R3, RZ, PT, P0 ;  /* 0x000000ff0300720c */ /* 0x000fda0003f05300 */
[----:B------:R-:W-:Y:S05]  /*0be0*/  @!P0 BRA `(.L_x_6) ;  /* 0x0000000000088947 */ /* 0x000fea0003800000 */
[----:B------:R0:W5:Y:S01]  /*0bf0*/  LD.E R14, desc[UR18][R2.64] ;  /* 0x00000012020e7980 */ /* 0x000162000c101900 */
[----:B------:R-:W-:Y:S05]  /*0c00*/  BRA `(.L_x_7) ;  /* 0x0000000000207947 */ /* 0x000fea0003800000 */
.L_x_6:
[----:B------:R-:W-:Y:S02]  /*0c10*/  ULDC.64 UR4, c[0x0][0x588] ;  /* 0x0001620000047ab9 */ /* 0x000fe40000000a00 */
[----:B------:R-:W-:-:S04]  /*0c20*/  ISETP.NE.U32.AND P0, PT, RZ, UR4, PT ;  /* 0x00000004ff007c0c */ /* 0x000fc8000bf05070 */
[----:B------:R-:W-:-:S13]  /*0c30*/  ISETP.NE.AND.EX P0, PT, RZ, UR5, PT, P0 ;  /* 0x00000005ff007c0c */ /* 0x000fda000bf05300 */
[----:B------:R-:W-:Y:S05]  /*0c40*/  @!P0 BRA `(.L_x_8) ;  /* 0x00000000000c8947 */ /* 0x000fea0003800000 */
[----:B------:R-:W0:Y:S02]  /*0c50*/  LDC.64 R14, c[0x0][0x588] ;  /* 0x00016200ff0e7b82 */ /* 0x000e240000000a00 */
[----:B0-----:R1:W5:Y:S01]  /*0c60*/  LDG.E R14, desc[UR18][R14.64] ;  /* 0x000000120e0e7981 */ /* 0x001362000c1e1900 */
[----:B------:R-:W-:Y:S05]  /*0c70*/  BRA `(.L_x_7) ;  /* 0x0000000000047947 */ /* 0x000fea0003800000 */
.L_x_8:
[----:B------:R-:W2:Y:S02]  /*0c80*/  LDC R14, c[0x0][0x580] ;  /* 0x00016000ff0e7b82 */ /* 0x000ea40000000800 */
.L_x_7:
[----:B------:R-:W-:Y:S02]  /*0c90*/  ULDC.64 UR4, c[0x0][0x5a0] ;  /* 0x0001680000047ab9 */ /* 0x000fe40000000a00 */
[----:B------:R-:W-:-:S04]  /*0ca0*/  ISETP.NE.U32.AND P0, PT, RZ, UR4, PT ;  /* 0x00000004ff007c0c */ /* 0x000fc8000bf05070 */
[----:B------:R-:W-:-:S13]  /*0cb0*/  ISETP.NE.AND.EX P0, PT, RZ, UR5, PT, P0 ;  /* 0x00000005ff007c0c */ /* 0x000fda000bf05300 */
[----:B------:R-:W-:Y:S05]  /*0cc0*/  @!P0 BRA `(.L_x_9) ;  /* 0x00000000001c8947 */ /* 0x000fea0003800000 */
[----:B0-----:R-:W0:Y:S02]  /*0cd0*/  LDC.64 R2, c[0x0][0x5a0] ;  /* 0x00016800ff027b82 */ /* 0x001e240000000a00 */
[----:B0-----:R-:W3:Y:S02]  /*0ce0*/  LDG.E.64 R2, desc[UR18][R2.64] ;  /* 0x0000001202027981 */ /* 0x001ee4000c1e1b00 */
[----:B---3--:R-:W-:-:S04]  /*0cf0*/  ISETP.NE.U32.AND P0, PT, R2, RZ, PT ;  /* 0x000000ff0200720c */ /* 0x008fc80003f05070 */
[----:B------:R-:W-:-:S13]  /*0d00*/  ISETP.NE.AND.EX P0, PT, R3, RZ, PT, P0 ;  /* 0x000000ff0300720c */ /* 0x000fda0003f05300 */
[----:B------:R-:W-:Y:S05]  /*0d10*/  @!P0 BRA `(.L_x_9) ;  /* 0x0000000000088947 */ /* 0x000fea0003800000 */
[----:B-1----:R0:W5:Y:S01]  /*0d20*/  LD.E R15, desc[UR18][R2.64] ;  /* 0x00000012020f7980 */ /* 0x002162000c101900 */
[----:B------:R-:W-:Y:S05]  /*0d30*/  BRA `(.L_x_10) ;  /* 0x0000000000207947 */ /* 0x000fea0003800000 */
.L_x_9:
[----:B------:R-:W-:Y:S02]  /*0d40*/  ULDC.64 UR4, c[0x0][0x590] ;  /* 0x0001640000047ab9 */ /* 0x000fe40000000a00 */
[----:B------:R-:W-:-:S04]  /*0d50*/  ISETP.NE.U32.AND P0, PT, RZ, UR4, PT ;  /* 0x00000004ff007c0c */ /* 0x000fc8000bf05070 */
[----:B------:R-:W-:-:S13]  /*0d60*/  ISETP.NE.AND.EX P0, PT, RZ, UR5, PT, P0 ;  /* 0x00000005ff007c0c */ /* 0x000fda000bf05300 */
[----:B------:R-:W-:Y:S05]  /*0d70*/  @!P0 BRA `(.L_x_11) ;  /* 0x00000000000c8947 */ /* 0x000fea0003800000 */
[----:B0-----:R-:W1:Y:S02]  /*0d80*/  LDC.64 R2, c[0x0][0x590] ;  /* 0x00016400ff027b82 */ /* 0x001e640000000a00 */
[----:B-1----:R1:W5:Y:S01]  /*0d90*/  LDG.E R15, desc[UR18][R2.64] ;  /* 0x00000012020f7981 */ /* 0x002362000c1e1900 */
[----:B------:R-:W-:Y:S05]  /*0da0*/  BRA `(.L_x_10) ;  /* 0x0000000000047947 */ /* 0x000fea0003800000 */
.L_x_11:
[----:B-1----:R-:W3:Y:S02]  /*0db0*/  LDC R15, c[0x0][0x584] ;  /* 0x00016100ff0f7b82 */ /* 0x002ee40000000800 */
.L_x_10:
[----:B------:R-:W4:Y:S01]  /*0dc0*/  LDC R0, c[0x0][0x65c] ;  /* 0x00019700ff007b82 */ /* 0x000f220000000800 */
[----:B------:R-:W-:Y:S01]  /*0dd0*/  ULDC UR8, c[0x0][0x28c] ;  /* 0x0000a30000087ab9 */ /* 0x000fe20000000800 */
[----:B------:R-:W-:Y:S01]  /*0de0*/  ISETP.NE.AND P0, PT, R6, 0x2, PT ;  /* 0x000000020600780c */ /* 0x000fe20003f05270 */
[----:B------:R-:W-:Y:S01]  /*0df0*/  UIADD3 UR8, UR8, 0x3f, URZ ;  /* 0x0000003f08087890 */ /* 0x000fe2000fffe03f */
[----:B------:R-:W-:Y:S01]  /*0e00*/  IMAD.U32 R4, RZ, RZ, UR12 ;  /* 0x0000000cff047e24 */ /* 0x000fe2000f8e00ff */
[----:B------:R-:W-:Y:S01]  /*0e10*/  UMOV UR4, URZ ;  /* 0x0000003f00047c82 */ /* 0x000fe20008000000 */
[----:B------:R-:W-:Y:S01]  /*0e20*/  UMOV UR5, URZ ;  /* 0x0000003f00057c82 */ /* 0x000fe20008000000 */
[----:B------:R-:W-:-:S04]  /*0e30*/  USHF.R.S32.HI UR9, URZ, 0x1f, UR8 ;  /* 0x0000001f3f097899 */ /* 0x000fc80008011408 */
[----:B------:R-:W-:-:S04]  /*0e40*/  ULEA.HI UR9, UR9, UR8, URZ, 0x6 ;  /* 0x0000000809097291 */ /* 0x000fc8000f8f303f */
[----:B------:R-:W-:Y:S01]  /*0e50*/  USHF.R.S32.HI UR13, URZ, 0x6, UR9 ;  /* 0x000000063f0d7899 */ /* 0x000fe20008011409 */
[----:B----4-:R-:W-:-:S13]  /*0e60*/  ISETP.NE.AND P2, PT, R0, 0x1, PT ;  /* 0x000000010000780c */ /* 0x010fda0003f45270 */
[----:B01----:R-:W0:Y:S01]  /*0e70*/  @P2 LDC R3, c[0x0][0x10] ;  /* 0x00000400ff032b82 */ /* 0x003e220000000800 */
[----:B------:R-:W-:Y:S02]  /*0e80*/  @P2 IMAD.MOV.U32 R17, RZ, RZ, RZ ;  /* 0x000000ffff112224 */ /* 0x000fe400078e00ff */
[----:B------:R-:W-:-:S05]  /*0e90*/  @P2 IMAD.MOV.U32 R5, RZ, RZ, RZ ;  /* 0x000000ffff052224 */ /* 0x000fca00078e00ff */
[----:B------:R-:W1:Y:S01]  /*0ea0*/  @!P2 LDC R9, c[0x0][0xc] ;  /* 0x00000300ff09ab82 */ /* 0x000e620000000800 */
[----:B------:R-:W-:Y:S01]  /*0eb0*/  ULDC UR6, c[0x0][0xc] ;  /* 0x0000030000067ab9 */ /* 0x000fe20000000800 */
[----:B------:R-:W-:Y:S02]  /*0ec0*/  ULDC UR7, c[0x0][0x10] ;  /* 0x0000040000077ab9 */ /* 0x000fe40000000800 */
[----:B------:R-:W-:-:S04]  /*0ed0*/  UIMAD.WIDE.U32 UR6, UR6, UR7, URZ ;  /* 0x00000007060672a5 */ /* 0x000fc8000f8e003f */
[----:B------:R-:W4:Y:S01]  /*0ee0*/  LDC R8, c[0x0][0x14] ;  /* 0x00000500ff087b82 */ /* 0x000f220000000800 */
[----:B0-----:R-:W-:-:S04]  /*0ef0*/  @P2 IMAD.WIDE.U32 R2, R3, UR12, R16 ;  /* 0x0000000c03022c25 */ /* 0x001fc8000f8e0010 */
[----:B------:R-:W-:Y:S02]  /*0f00*/  @P2 IMAD.IADD R3, R3, 0x1, R5 ;  /* 0x0000000103032824 */ /* 0x000fe400078e0205 */
[----:B------:R-:W-:Y:S02]  /*0f10*/  IMAD.MOV.U32 R5, RZ, RZ, RZ ;  /* 0x000000ffff057224 */ /* 0x000fe400078e00ff */
[----:B-1----:R-:W-:-:S04]  /*0f20*/  @!P2 IMAD.WIDE.U32 R4, R16, R9, R4 ;  /* 0x000000091004a225 */ /* 0x002fc800078e0004 */
[----:B------:R-:W-:Y:S02]  /*0f30*/  @!P2 IMAD.MOV.U32 R2, RZ, RZ, R4 ;  /* 0x000000ffff02a224 */ /* 0x000fe400078e0004 */
[C---:B----4-:R-:W-:Y:S02]  /*0f40*/  IMAD R21, R8.reuse, UR7, RZ ;  /* 0x0000000708157c24 */ /* 0x050fe4000f8e02ff */
[----:B------:R-:W-:Y:S01]  /*0f50*/  IMAD.WIDE.U32 R8, R8, UR6, RZ ;  /* 0x0000000608087c25 */ /* 0x000fe2000f8e00ff */
[----:B------:R-:W-:-:S03]  /*0f60*/  ULDC.64 UR6, c[0x0][0x650] ;  /* 0x0001940000067ab9 */ /* 0x000fc60000000a00 */
[----:B------:R-:W-:Y:S02]  /*0f70*/  @!P2 IMAD.MOV.U32 R3, RZ, RZ, R5 ;  /* 0x000000ffff03a224 */ /* 0x000fe400078e0005 */
[----:B------:R-:W-:Y:S01]  /*0f80*/  IMAD.IADD R0, R9, 0x1, R21 ;  /* 0x0000000109007824 */ /* 0x000fe200078e0215 */
[----:B------:R-:W-:Y:S06]  /*0f90*/  @P0 BRA `(.L_x_12) ;  /* 0x0000000000200947 */ /* 0x000fec0003800000 */
[----:B------:R-:W-:Y:S01]  /*0fa0*/  UISETP.GE.U32.AND UP0, UPT, UR13, 0x12, UPT ;  /* 0x000000120d00788c */ /* 0x000fe2000bf06070 */
[----:B------:R-:W-:Y:S01]  /*0fb0*/  IADD3 R2, P0, R2, R8, RZ ;  /* 0x0000000802027210 */ /* 0x000fe20007f1e0ff */
[----:B------:R-:W-:-:S04]  /*0fc0*/  UIMAD.WIDE.U32 UR4, UR13, 0x38e38e39, URZ ;  /* 0x38e38e390d0478a5 */ /* 0x000fc8000f8e003f */
[----:B------:R-:W-:Y:S01]  /*0fd0*/  USHF.R.U32.HI UR4, URZ, 0x2, UR5 ;  /* 0x000000023f047899 */ /* 0x000fe20008011605 */
[----:B------:R-:W-:Y:S02]  /*0fe0*/  IMAD.X R3, R0, 0x1, R3, P0 ;  /* 0x0000000100037824 */ /* 0x000fe400000e0603 */
[----:B------:R-:W-:Y:S02]  /*0ff0*/  UMOV UR5, URZ ;  /* 0x0000003f00057c82 */ /* 0x000fe40008000000 */
[----:B------:R-:W-:Y:S02]  /*1000*/  @UP0 ULOP3.LUT UR5, UR4, 0x1, URZ, 0xc0, !UPT ;  /* 0x0000000104050892 */ /* 0x000fe4000f8ec03f */
[----:B------:R-:W-:-:S12]  /*1010*/  UIMAD UR4, UR4, -0x12, UR13 ;  /* 0xffffffee040478a4 */ /* 0x000fd8000f8e020d */
.L_x_12:
[----:B------:R-:W-:Y:S01]  /*1020*/  ISETP.GE.U32.AND P0, PT, R2, UR6, PT ;  /* 0x0000000602007c0c */ /* 0x000fe2000bf06070 */
[----:B------:R-:W-:Y:S01]  /*1030*/  IMAD.MOV.U32 R6, RZ, RZ, -0x1 ;  /* 0xffffffffff067424 */ /* 0x000fe200078e00ff */
[----:B------:R-:W-:Y:S01]  /*1040*/  PRMT R20, RZ, 0x7610, R20 ;  /* 0x00007610ff147816 */ /* 0x000fe20000000014 */
[----:B------:R-:W-:Y:S01]  /*1050*/  IMAD.MOV.U32 R5, RZ, RZ, -0x1 ;  /* 0xffffffffff057424 */ /* 0x000fe200078e00ff */
[----:B------:R-:W-:Y:S01]  /*1060*/  ISETP.GE.U32.AND.EX P0, PT, R3, UR7, PT, P0 ;  /* 0x0000000703007c0c */ /* 0x000fe2000bf06100 */
[----:B------:R-:W-:-:S12]  /*1070*/  IMAD.MOV.U32 R4, RZ, RZ, -0x1 ;  /* 0xffffffffff047424 */ /* 0x000fd800078e00ff */
[----:B------:R-:W-:Y:S05]  /*1080*/  @P0 BRA `(.L_x_13) ;  /* 0x0000000400240947 */ /* 0x000fea0003800000 */
[----:B------:R-:W0:Y:S01]  /*1090*/  LDC.64 R30, c[0x0][0x628] ;  /* 0x00018a00ff1e7b82 */ /* 0x000e220000000a00 */
[----:B------:R-:W-:Y:S02]  /*10a0*/  IMAD.MOV.U32 R4, RZ, RZ, R2 ;  /* 0x000000ffff047224 */ /* 0x000fe400078e0002 */
[----:B------:R-:W-:-:S05]  /*10b0*/  IMAD.MOV.U32 R5, RZ, RZ, R3 ;  /* 0x000000ffff057224 */ /* 0x000fca00078e0003 */
[----:B------:R-:W1:Y:S08]  /*10c0*/  LDC R6, c[0x0][0x630] ;  /* 0x00018c00ff067b82 */ /* 0x000e700000000800 */
[----:B------:R-:W4:Y:S01]  /*10d0*/  LDC.64 R32, c[0x0][0x620] ;  /* 0x00018800ff207b82 */ /* 0x000f220000000a00 */
[----:B0-----:R-:W-:-:S04]  /*10e0*/  ISETP.NE.U32.AND P0, PT, R30, RZ, PT ;  /* 0x000000ff1e00720c */ /* 0x001fc80003f05070 */
[----:B------:R-:W-:-:S13]  /*10f0*/  ISETP.NE.AND.EX P0, PT, R31, RZ, PT, P0 ;  /* 0x000000ff1f00720c */ /* 0x000fda0003f05300 */
[----:B-1--4-:R-:W-:Y:S05]  /*1100*/  @!P0 BRA `(.L_x_14) ;  /* 0x0000000000288947 */ /* 0x012fea0003800000 */
[----:B------:R-:W0:Y:S02]  /*1110*/  LDC R23, c[0x0][0x634] ;  /* 0x00018d00ff177b82 */ /* 0x000e240000000800 */
[----:B0-----:R-:W-:-:S05]  /*1120*/  IADD3 R23, P0, R2, R23, RZ ;  /* 0x0000001702177210 */ /* 0x001fca0007f1e0ff */
[----:B------:R-:W-:-:S04]  /*1130*/  IMAD.X R29, RZ, RZ, R3, P0 ;  /* 0x000000ffff1d7224 */ /* 0x000fc800000e0603 */
[----:B------:R-:W-:-:S04]  /*1140*/  IMAD.WIDE.U32 R4, R29, R30, RZ ;  /* 0x0000001e1d047225 */ /* 0x000fc800078e00ff */
[----:B------:R-:W-:-:S04]  /*1150*/  IMAD.WIDE.U32 R20, P0, R23, R31, R4 ;  /* 0x0000001f17147225 */ /* 0x000fc80007800004 */
[----:B------:R-:W-:-:S04]  /*1160*/  IMAD.WIDE.U32 R4, R23, R30, RZ ;  /* 0x0000001e17047225 */ /* 0x000fc800078e00ff */
[----:B------:R-:W-:Y:S01]  /*1170*/  IMAD.X R23, RZ, RZ, RZ, P0 ;  /* 0x000000ffff177224 */ /* 0x000fe200000e06ff */
[----:B------:R-:W-:Y:S01]  /*1180*/  IADD3 RZ, P0, R5, R20, RZ ;  /* 0x0000001405ff7210 */ /* 0x000fe20007f1e0ff */
[----:B------:R-:W-:-:S04]  /*1190*/  IMAD.MOV.U32 R22, RZ, RZ, R21 ;  /* 0x000000ffff167224 */ /* 0x000fc800078e0015 */
[----:B------:R-:W-:-:S08]  /*11a0*/  IMAD.WIDE.U32.X R4, R29, R31, R22, P0 ;  /* 0x0000001f1d047225 */ /* 0x000fd000000e0416 */
.L_x_14:
[----:B------:R-:W0:Y:S01]  /*11b0*/  LDC.64 R34, c[0x0][0x640] ;  /* 0x00019000ff227b82 */ /* 0x000e220000000a00 */
[-CC-:B------:R-:W-:Y:S01]  /*11c0*/  SHF.R.U64 R36, R4, R6.reuse, R5.reuse ;  /* 0x0000000604247219 */ /* 0x180fe20000001205 */
[----:B------:R-:W-:Y:S01]  /*11d0*/  IMAD.MOV.U32 R39, RZ, RZ, 0x1 ;  /* 0x00000001ff277424 */ /* 0x000fe200078e00ff */
[----:B------:R-:W-:Y:S02]  /*11e0*/  SHF.R.U32.HI R4, RZ, R6, R5 ;  /* 0x00000006ff047219 */ /* 0x000fe40000011605 */
[----:B------:R-:W-:-:S03]  /*11f0*/  IADD3 R21, P0, RZ, -R36, RZ ;  /* 0x80000024ff157210 */ /* 0x000fc60007f1e0ff */
[----:B------:R-:W1:Y:S02]  /*1200*/  LDC R20, c[0x0][0x618] ;  /* 0x00018600ff147b82 */ /* 0x000e640000000800 */
[----:B------:R-:W-:-:S04]  /*1210*/  IMAD.X R5, RZ, RZ, ~R4, P0 ;  /* 0x000000ffff057224 */ /* 0x000fc800000e0e04 */
[-C--:B------:R-:W-:Y:S02]  /*1220*/  IMAD R6, R5, R32.reuse, RZ ;  /* 0x0000002005067224 */ /* 0x080fe400078e02ff */
[----:B------:R-:W4:Y:S01]  /*1230*/  LDC R23, c[0x0][0x608] ;  /* 0x00018200ff177b82 */ /* 0x000f220000000800 */
[----:B------:R-:W-:-:S04]  /*1240*/  IMAD.WIDE.U32 R4, R21, R32, R2 ;  /* 0x0000002015047225 */ /* 0x000fc800078e0002 */
[----:B------:R-:W-:-:S03]  /*1250*/  IMAD R21, R21, R33, R6 ;  /* 0x0000002115157224 */ /* 0x000fc600078e0206 */
[----:B------:R-:W2:Y:S01]  /*1260*/  LDC R26, c[0x0][0x658] ;  /* 0x00019600ff1a7b82 */ /* 0x000ea20000000800 */
[----:B------:R-:W-:Y:S01]  /*1270*/  IMAD.IADD R5, R5, 0x1, R21 ;  /* 0x0000000105057824 */ /* 0x000fe200078e0215 */
[----:B0-----:R-:W-:Y:S01]  /*1280*/  ISETP.NE.U32.AND P0, PT, R34, RZ, PT ;  /* 0x000000ff2200720c */ /* 0x001fe20003f05070 */
[----:B------:R-:W-:-:S03]  /*1290*/  IMAD.MOV.U32 R21, RZ, RZ, -0x1 ;  /* 0xffffffffff157424 */ /* 0x000fc600078e00ff */
[----:B------:R-:W-:Y:S02]  /*12a0*/  ISETP.NE.AND.EX P0, PT, R35, RZ, PT, P0 ;  /* 0x000000ff2300720c */ /* 0x000fe40003f05300 */
[----:B------:R-:W0:Y:S01]  /*12b0*/  LDC R33, c[0x0][0x600] ;  /* 0x00018000ff217b82 */ /* 0x000e220000000800 */
[-CC-:B-1----:R-:W-:Y:S02]  /*12c0*/  SHF.R.U64 R31, R4, R20.reuse, R5.reuse ;  /* 0x00000014041f7219 */ /* 0x182fe40000001205 */
[----:B------:R-:W-:-:S05]  /*12d0*/  SHF.R.U32.HI R4, RZ, R20, R5 ;  /* 0x00000014ff047219 */ /* 0x000fca0000011605 */
[----:B------:R-:W1:Y:S01]  /*12e0*/  LDC R28, c[0x0][0x648] ;  /* 0x00019200ff1c7b82 */ /* 0x000e620000000800 */
[-CC-:B----4-:R-:W-:Y:S02]  /*12f0*/  SHF.R.U64 R41, R31, R23.reuse, R4.reuse ;  /* 0x000000171f297219 */ /* 0x190fe40000001204 */
[----:B------:R-:W-:-:S05]  /*1300*/  SHF.R.U32.HI R5, RZ, R23, R4 ;  /* 0x00000017ff057219 */ /* 0x000fca0000011604 */
[----:B------:R-:W4:Y:S01]  /*1310*/  LDC R37, c[0x0][0x638] ;  /* 0x00018e00ff257b82 */ /* 0x000f220000000800 */
[-C--:B--2---:R-:W-:Y:S02]  /*1320*/  SHF.L.U32 R4, R21, R26.reuse, RZ ;  /* 0x0000001a15047219 */ /* 0x084fe400000006ff */
[--C-:B------:R-:W-:Y:S02]  /*1330*/  SHF.R.U64 R32, R41, R26, R5.reuse ;  /* 0x0000001a29207219 */ /* 0x100fe40000001205 */
[----:B------:R-:W-:Y:S02]  /*1340*/  LOP3.LUT R6, RZ, R4, RZ, 0x33, !PT ;  /* 0x00000004ff067212 */ /* 0x000fe400078e33ff */
[----:B------:R-:W-:Y:S01]  /*1350*/  SHF.R.U32.HI R5, RZ, R26, R5 ;  /* 0x0000001aff057219 */ /* 0x000fe20000011605 */
[----:B------:R-:W2:Y:S01]  /*1360*/  LDC R30, c[0x0][0x610] ;  /* 0x00018400ff1e7b82 */ /* 0x000ea20000000800 */
[----:B------:R-:W-:Y:S01]  /*1370*/  IMAD.MOV.U32 R4, RZ, RZ, R32 ;  /* 0x000000ffff047224 */ /* 0x000fe200078e0020 */
[----:B------:R-:W-:Y:S06]  /*1380*/  @!P0 BRA `(.L_x_15) ;  /* 0x0000000000288947 */ /* 0x000fec0003800000 */
[----:B------:R-:W3:Y:S02]  /*1390*/  LDC R23, c[0x0][0x64c] ;  /* 0x00019300ff177b82 */ /* 0x000ee40000000800 */
[----:B---3--:R-:W-:-:S05]  /*13a0*/  IADD3 R23, P0, R32, R23, RZ ;  /* 0x0000001720177210 */ /* 0x008fca0007f1e0ff */
        /* <DEDUP_REMOVED lines=8> */
.L_x_15:
[----:B-1----:R-:W-:Y:S01]  /*1430*/  SHF.R.U64 R17, R4, R28, R5 ;  /* 0x0000001c04117219 */ /* 0x002fe20000001205 */
[----:B------:R-:W-:Y:S01]  /*1440*/  @P2 IMAD R25, R27, R24, R16 ;  /* 0x000000181b192224 */ /* 0x000fe200078e0210 */
[----:B------:R-:W-:Y:S02]  /*1450*/  SHF.L.U32 R4, R39, R26, RZ ;  /* 0x0000001a27047219 */ /* 0x000fe400000006ff */
[----:B------:R-:W-:Y:S01]  /*1460*/  LOP3.LUT R5, R41, R6, RZ, 0xc0, !PT ;  /* 0x0000000629057212 */ /* 0x000fe200078ec0ff */
[----:B0-----:R-:W-:Y:S02]  /*1470*/  VIADD R6, R33, 0xffffffff ;  /* 0xffffffff21067836 */ /* 0x001fe40000000000 */
[----:B------:R-:W-:Y:S02]  /*1480*/  IMAD.MOV R20, RZ, RZ, -R17 ;  /* 0x000000ffff147224 */ /* 0x000fe400078e0a11 */
[----:B------:R-:W-:Y:S01]  /*1490*/  IMAD R16, R4, R17, R5 ;  /* 0x0000001104107224 */ /* 0x000fe200078e0205 */
[----:B------:R-:W-:Y:S01]  /*14a0*/  LOP3.LUT R17, R31, R6, RZ, 0xc0, !PT ;  /* 0x000000061f117212 */ /* 0x000fe200078ec0ff */
[----:B----4-:R-:W-:-:S02]  /*14b0*/  IMAD R4, R20, R37, R32 ;  /* 0x0000002514047224 */ /* 0x010fc400078e0220 */
[----:B--2---:R-:W-:Y:S02]  /*14c0*/  IMAD R6, R16, R30, R25 ;  /* 0x0000001e10067224 */ /* 0x004fe400078e0219 */
[----:B------:R-:W-:Y:S02]  /*14d0*/  IMAD R17, R4, R33, R17 ;  /* 0x0000002104117224 */ /* 0x000fe400078e0211 */
[----:B------:R-:W-:Y:S02]  /*14e0*/  IMAD.MOV.U32 R20, RZ, RZ, 0x1 ;  /* 0x00000001ff147424 */ /* 0x000fe400078e00ff */
[----:B------:R-:W-:Y:S01]  /*14f0*/  IMAD.MOV.U32 R4, RZ, RZ, R36 ;  /* 0x000000ffff047224 */ /* 0x000fe200078e0024 */
[----:B------:R-:W-:Y:S02]  /*1500*/  SEL R5, R17, R6, !P2 ;  /* 0x0000000611057207 */ /* 0x000fe40005000000 */
[----:B------:R-:W-:-:S07]  /*1510*/  SEL R6, R6, R17, !P2 ;  /* 0x0000001106067207 */ /* 0x000fce0005000000 */
.L_x_13:
[----:B------:R-:W-:Y:S05]  /*1520*/  @!P3 BRA `(.L_x_16) ;  /* 0x00000000000cb947 */ /* 0x000fea0003800000 */
[----:B------:R-:W-:Y:S01]  /*1530*/  UCGABAR_WAIT ;  /* 0x0000000000007dc7 */ /* 0x000fe20008000000 */
[----:B------:R-:W-:Y:S01]  /*1540*/  CCTL.IVALL ;  /* 0x00000000ff00798f */ /* 0x000fe20002000000 */
[----:B------:R-:W-:Y:S05]  /*1550*/  BRA `(.L_x_17) ;  /* 0x0000000000047947 */ /* 0x000fea0003800000 */
.L_x_16:
[----:B------:R-:W-:Y:S06]  /*1560*/  BAR.SYNC.DEFER_BLOCKING 0x0 ;  /* 0x0000000000007b1d */ /* 0x000fec0000010000 */
.L_x_17:
[----:B------:R-:W-:Y:S05]  /*1570*/  @!P4 BRA `(.L_x_18) ;  /* 0x0000006c0068c947 */ /* 0x000fea0003800000 */
[----:B------:R-:W-:-:S13]  /*1580*/  ISETP.GT.U32.AND P0, PT, R38, 0x1, PT ;  /* 0x000000012600780c */ /* 0x000fda0003f04070 */
[----:B------:R-:W-:Y:S05]  /*1590*/  @P0 EXIT ;  /* 0x000000000000094d */ /* 0x000fea0003800000 */
.L_x_19:
[----:B------:R-:W-:-:S08]  /*15a0*/  NOP ;  /* 0x0000000000007918 */ /* 0x000fd00000000000 */
[----:B------:R-:W0:Y:S02]  /*15b0*/  USETMAXREG.TRY_ALLOC.CTAPOOL UP0, 0xe8 ;  /* 0x000000e8000079c8 */ /* 0x000e240008000600 */
[----:B0-----:R-:W-:-:S13]  /*15c0*/  PLOP3.LUT P0, PT, PT, PT, UP0, 0x80, 0x0 ;  /* 0x000000000000781c */ /* 0x001fda0003f0f008 */
[----:B------:R-:W-:Y:S05]  /*15d0*/  @!P0 BRA `(.L_x_19) ;  /* 0xfffffffc00f08947 */ /* 0x000fea000383ffff */
[----:B------:R-:W-:-:S13]  /*15e0*/  LOP3.LUT P0, RZ, R20, 0xff, RZ, 0xc0, !PT ;  /* 0x000000ff14ff7812 */ /* 0x000fda000780c0ff */
[----:B------:R-:W-:Y:S05]  /*15f0*/  @!P0 EXIT ;  /* 0x000000000000894d */ /* 0x000fea0003800000 */
[----:B------:R-:W0:Y:S01]  /*1600*/  S2UR UR6, SR_CgaCtaId ;  /* 0x00000000000679c3 */ /* 0x000e220000008800 */
[CC--:B------:R-:W-:Y:S01]  /*1610*/  LEA.HI R11, R19.reuse, R10.reuse, RZ, 0x2 ;  /* 0x0000000a130b7211 */ /* 0x0c0fe200078f10ff */
[----:B------:R-:W-:Y:S01]  /*1620*/  UIADD3 UR7, UR15, -0x1, URZ ;  /* 0xffffffff0f077890 */ /* 0x000fe2000fffe03f */
[----:B------:R-:W-:Y:S01]  /*1630*/  LEA.HI R19, R19, R10, RZ, 0x5 ;  /* 0x0000000a13137211 */ /* 0x000fe200078f28ff */
[----:B------:R-:W-:Y:S01]  /*1640*/  UMOV UR12, 0x400 ;  /* 0x00000400000c7882 */ /* 0x000fe20000000000 */
[--C-:B------:R-:W-:Y:S01]  /*1650*/  SHF.R.S32.HI R18, RZ, 0x2, R11.reuse ;  /* 0x00000002ff127819 */ /* 0x100fe2000001140b */
[----:B------:R-:W-:Y:S01]  /*1660*/  UISETP.LT.AND UP0, UPT, UR13, 0x1, UPT ;  /* 0x000000010d00788c */ /* 0x000fe2000bf01270 */
[----:B------:R-:W-:Y:S01]  /*1670*/  SHF.R.S32.HI R17, RZ, 0x1f, R11 ;  /* 0x0000001fff117819 */ /* 0x000fe2000001140b */
[----:B------:R-:W-:Y:S01]  /*1680*/  USHF.L.U32 UR20, UR13, 0x1, URZ ;  /* 0x000000010d147899 */ /* 0x000fe2000800063f */
[----:B------:R-:W-:Y:S01]  /*1690*/  LOP3.LUT R11, R11, 0xfffffffc, RZ, 0xc0, !PT ;  /* 0xfffffffc0b0b7812 */ /* 0x000fe200078ec0ff */
[----:B------:R-:W-:Y:S01]  /*16a0*/  USEL UR14, UR13, 0x1, UP0 ;  /* 0x000000010d0e7887 */ /* 0x000fe20008000000 */
[----:B------:R-:W-:Y:S01]  /*16b0*/  LEA.HI R17, R17, R18, RZ, 0x3 ;  /* 0x0000001211117211 */ /* 0x000fe200078f18ff */
[----:B------:R-:W-:Y:S01]  /*16c0*/  UISETP.NE.AND UP0, UPT, UR7, URZ, UPT ;  /* 0x0000003f0700728c */ /* 0x000fe2000bf05270 */
[----:B------:R-:W-:Y:S01]  /*16d0*/  LOP3.LUT R148, R7, 0x1, RZ, 0xfc, !PT ;  /* 0x0000000107947812 */ /* 0x000fe200078efcff */
[----:B------:R-:W-:Y:S01]  /*16e0*/  IMAD.IADD R16, R10, 0x1, -R11 ;  /* 0x000000010a107824 */ /* 0x000fe200078e0a0b */
[----:B------:R-:W-:Y:S01]  /*16f0*/  LOP3.LUT R17, R17, 0xfffffff8, RZ, 0xc0, !PT ;  /* 0xfffffff811117812 */ /* 0x000fe200078ec0ff */
[----:B------:R-:W-:-:S04]  /*1700*/  UIADD3 UR14, -UR14, UR13, URZ ;  /* 0x0000000d0e0e7290 */ /* 0x000fc8000fffe13f */
[----:B------:R-:W-:Y:S01]  /*1710*/  IMAD.IADD R18, R18, 0x1, -R17 ;  /* 0x0000000112127824 */ /* 0x000fe200078e0a11 */
[----:B------:R-:W-:Y:S01]  /*1720*/  SHF.R.S32.HI R17, RZ, 0x5, R19 ;  /* 0x00000005ff117819 */ /* 0x000fe20000011413 */
[----:B0-----:R-:W-:-:S03]  /*1730*/  ULEA UR12, UR6, UR12, 0x18 ;  /* 0x0000000c060c7291 */ /* 0x001fc6000f8ec03f */
[--C-:B------:R-:W-:Y:S01]  /*1740*/  SHF.R.S32.HI R19, RZ, 0x1f, R18.reuse ;  /* 0x0000001fff137819 */ /* 0x100fe20000011412 */
[----:B------:R-:W-:Y:S01]  /*1750*/  USHF.L.U32 UR6, UR7, 0x3, URZ ;  /* 0x0000000307067899 */ /* 0x000fe2000800063f */
[C-C-:B------:R-:W-:Y:S01]  /*1760*/  IMAD R20, R17.reuse, -0x10, -R18.reuse ;  /* 0xfffffff011147824 */ /* 0x140fe200078e0a12 */
[----:B------:R-:W-:Y:S02]  /*1770*/  USEL UR7, URZ, 0x1, UP0 ;  /* 0x000000013f077887 */ /* 0x000fe40008000000 */
[----:B------:R-:W-:Y:S01]  /*1780*/  ULOP3.LUT UR6, UR6, 0x8, URZ, 0xc0, !UPT ;  /* 0x0000000806067892 */ /* 0x000fe2000f8ec03f */
[----:B------:R-:W-:Y:S01]  /*1790*/  IMAD.WIDE R10, R17, 0x10, R18 ;  /* 0x00000010110a7825 */ /* 0x000fe200078e0212 */
[----:B------:R-:W-:Y:S02]  /*17a0*/  UIADD3 UR21, UR12, 0x130, URZ ;  /* 0x000001300c157890 */ /* 0x000fe4000fffe03f */
[----:B------:R-:W-:Y:S01]  /*17b0*/  ULOP3.LUT UR22, UR6, 0x8, URZ, 0x3c, !UPT ;  /* 0x0000000806167892 */ /* 0x000fe2000f8e3c3f */
[----:B------:R-:W-:Y:S01]  /*17c0*/  IMAD.U32 R150, RZ, RZ, UR7 ;  /* 0x00000007ff967e24 */ /* 0x000fe2000f8e00ff */
[----:B------:R-:W-:-:S02]  /*17d0*/  ULOP3.LUT UR16, UR6, 0x18, URZ, 0x3c, !UPT ;  /* 0x0000001806107892 */ /* 0x000fc4000f8e3c3f */
[----:B------:R-:W-:Y:S01]  /*17e0*/  ULEA UR15, UR15, UR21, 0x3 ;  /* 0x000000150f0f7291 */ /* 0x000fe2000f8e183f */
[----:B------:R-:W-:Y:S02]  /*17f0*/  ULDC UR6, c[0x0][0x284] ;  /* 0x0000a10000067ab9 */ /* 0x000fe40000000800 */
[----:B------:R-:W-:-:S09]  /*1800*/  VIADD R17, R20, UR6 ;  /* 0x0000000614117c36 */ /* 0x000fd20008000000 */
.L_x_174:
[----:B------:R-:W-:Y:S01]  /*1810*/  SHF.L.U32 R18, R150, 0x1f, RZ ;  /* 0x0000001f96127819 */ /* 0x000fe200000006ff */
[----:B------:R-:W0:Y:S01]  /*1820*/  LDC R19, c[0x0][0x28c] ;  /* 0x0000a300ff137b82 */ /* 0x000e220000000800 */
[----:B------:R-:W-:Y:S01]  /*1830*/  UMOV UR6, URZ ;  /* 0x0000003f00067c82 */ /* 0x000fe20008000000 */
[----:B------:R-:W-:Y:S01]  /*1840*/  UMOV UR17, UR4 ;  /* 0x0000000400117c82 */ /* 0x000fe20008000000 */
[----:B-1----:R-:W1:Y:S01]  /*1850*/  SYNCS.PHASECHK.TRANS64.TRYWAIT P0, [UR15+-0x8], R18 ;  /* 0xfffff812ff0075a7 */ /* 0x002e62000800014f */
[----:B0-----:R-:W-:Y:S01]  /*1860*/  ISETP.GE.AND P1, PT, R19, 0x1, PT ;  /* 0x000000011300780c */ /* 0x001fe20003f26270 */
[----:B-1-34-:R-:W-:-:S12]  /*1870*/  @!P0 BRA `(.L_x_20) ;  /* 0x0000008000a48947 */ /* 0x01afd80003800000 */
.L_x_210:
[----:B------:R-:W-:Y:S01]  /*1880*/  UMOV UR7, URZ ;  /* 0x0000003f00077c82 */ /* 0x000fe20008000000 */
[----:B------:R-:W-:Y:S01]  /*1890*/  UMOV UR8, URZ ;  /* 0x0000003f00087c82 */ /* 0x000fe20008000000 */
[----:B------:R-:W-:Y:S02]  /*18a0*/  CS2R R88, SRZ ;  /* 0x0000000000587805 */ /* 0x000fe4000001ff00 */
[----:B------:R-:W-:Y:S02]  /*18b0*/  CS2R R22, SRZ ;  /* 0x0000000000167805 */ /* 0x000fe4000001ff00 */
[----:B------:R-:W-:Y:S02]  /*18c0*/  CS2R R90, SRZ ;  /* 0x00000000005a7805 */ /* 0x000fe4000001ff00 */
[----:B------:R-:W-:Y:S02]  /*18d0*/  CS2R R92, SRZ ;  /* 0x00000000005c7805 */ /* 0x000fe4000001ff00 */
[----:B------:R-:W-:-:S02]  /*18e0*/  CS2R R94, SRZ ;  /* 0x00000000005e7805 */ /* 0x000fc4000001ff00 */
[----:B------:R-:W-:Y:S02]  /*18f0*/  CS2R R96, SRZ ;  /* 0x0000000000607805 */ /* 0x000fe4000001ff00 */
        /* <DEDUP_REMOVED lines=24> */
[----:B------:R-:W-:Y:S01]  /*1a80*/  CS2R R146, SRZ ;  /* 0x0000000000927805 */ /* 0x000fe2000001ff00 */
[----:B------:R-:W-:Y:S01]  /*1a90*/  IMAD.MOV.U32 R149, RZ, RZ, RZ ;  /* 0x000000ffff957224 */ /* 0x000fe200078e00ff */
[----:B------:R-:W-:Y:S01]  /*1aa0*/  CS2R R24, SRZ ;  /* 0x0000000000187805 */ /* 0x000fe2000001ff00 */
[----:B------:R-:W-:Y:S01]  /*1ab0*/  IMAD.MOV.U32 R151, RZ, RZ, RZ ;  /* 0x000000ffff977224 */ /* 0x000fe200078e00ff */
[----:B------:R-:W-:Y:S01]  /*1ac0*/  CS2R R26, SRZ ;  /* 0x00000000001a7805 */ /* 0x000fe2000001ff00 */
[----:B------:R-:W-:Y:S01]  /*1ad0*/  IMAD.U32 R152, RZ, RZ, UR5 ;  /* 0x00000005ff987e24 */ /* 0x000fe2000f8e00ff */
        /* <DEDUP_REMOVED lines=29> */
[----:B------:R-:W-:Y:S01]  /*1cb0*/  CS2R R86, SRZ ;  /* 0x0000000000567805 */ /* 0x000fe2000001ff00 */
[----:B------:R-:W-:Y:S06]  /*1cc0*/  @!P1 BRA `(.L_x_21) ;  /* 0x00000008003c9947 */ /* 0x000fec0003800000 */
[----:B------:R-:W-:-:S13]  /*1cd0*/  ISETP.NE.AND P1, PT, R148, 0x3, PT ;  /* 0x000000039400780c */ /* 0x000fda0003f25270 */
[----:B------:R-:W-:Y:S05]  /*1ce0*/  @!P1 BRA `(.L_x_22) ;  /* 0x0000000000049947 */ /* 0x000fea0003800000 */
[----:B------:R-:W-:Y:S01]  /*1cf0*/  BPT.TRAP 0x1 ;  /* 0x000000040000795c */ /* 0x000fe20000300000 */
.L_x_22:
[----:B------:R-:W-:Y:S01]  /*1d00*/  ULEA UR6, UR4, UR12, 0x3 ;  /* 0x0000000c04067291 */ /* 0x000fe2000f8e183f */
[----:B0-----:R-:W-:-:S05]  /*1d10*/  IMAD.U32 R18, RZ, RZ, UR5 ;  /* 0x00000005ff127e24 */ /* 0x001fca000f8e00ff */
[----:B------:R-:W-:-:S04]  /*1d20*/  SHF.L.U32 R18, R18, 0x1f, RZ ;  /* 0x0000001f12127819 */ /* 0x000fc800000006ff */
[----:B------:R0:W1:Y:S01]  /*1d30*/  SYNCS.PHASECHK.TRANS64.TRYWAIT P0, [UR6], R18 ;  /* 0x00000012ff0075a7 */ /* 0x0000620008000146 */
[----:B------:R-:W-:Y:S05]  /*1d40*/  @!P1 BRA `(.L_x_23) ;  /* 0x0000000000049947 */ /* 0x000fea0003800000 */
[----:B------:R-:W-:Y:S01]  /*1d50*/  BPT.TRAP 0x1 ;  /* 0x000000040000795c */ /* 0x000fe20000300000 */
.L_x_23:
[----:B-1----:R-:W-:Y:S05]  /*1d60*/  @P0 BRA `(.L_x_24) ;  /* 0x0000000000080947 */ /* 0x002fea0003800000 */
[----:B------:R-:W1:Y:S02]  /*1d70*/  SYNCS.PHASECHK.TRANS64.TRYWAIT P0, [UR6], R18 ;  /* 0x00000012ff0075a7 */ /* 0x000e640008000146 */
[----:B-1----:R-:W-:Y:S05]  /*1d80*/  @!P0 BRA `(.L_x_25) ;  /* 0x0000007c00788947 */ /* 0x002fea0003800000 */
.L_x_24:
[----:B------:R-:W-:Y:S01]  /*1d90*/  UIADD3 UR6, UR12, 0x200, URZ ;  /* 0x000002000c067890 */ /* 0x000fe2000fffe03f */
[----:B------:R-:W-:Y:S01]  /*1da0*/  WARPGROUP.ARRIVE ;  /* 0x00000000000079c5 */ /* 0x000fe20000000000 */
[----:B------:R-:W-:Y:S01]  /*1db0*/  UIADD3 UR7, UR12, 0x12200, URZ ;  /* 0x000122000c077890 */ /* 0x000fe2000fffe03f */
[----:B------:R-:W-:Y:S01]  /*1dc0*/  CS2R R88, SRZ ;  /* 0x0000000000587805 */ /* 0x000fe2000001ff00 */
[----:B------:R-:W-:Y:S01]  /*1dd0*/  USHF.R.U32.HI UR6, URZ, 0x4, UR6 ;  /* 0x000000043f067899 */ /* 0x000fe20008011606 */
[----:B------:R-:W-:Y:S01]  /*1de0*/  CS2R R22, SRZ ;  /* 0x0000000000167805 */ /* 0x000fe2000001ff00 */
[----:B------:R-:W-:Y:S01]  /*1df0*/  USHF.R.U32.HI UR7, URZ, 0x4, UR7 ;  /* 0x000000043f077899 */ /* 0x000fe20008011607 */
[----:B------:R-:W-:Y:S01]  /*1e00*/  CS2R R90, SRZ ;  /* 0x00000000005a7805 */ /* 0x000fe2000001ff00 */
[----:B------:R-:W-:Y:S01]  /*1e10*/  ULOP3.LUT UR6, UR6, 0x3fff, URZ, 0xc0, !UPT ;  /* 0x00003fff06067892 */ /* 0x000fe2000f8ec03f */
[----:B------:R-:W-:Y:S01]  /*1e20*/  CS2R R92, SRZ ;  /* 0x00000000005c7805 */ /* 0x000fe2000001ff00 */
[----:B------:R-:W-:Y:S01]  /*1e30*/  ULOP3.LUT UR7, UR7, 0x3fff, URZ, 0xc0, !UPT ;  /* 0x00003fff07077892 */ /* 0x000fe2000f8ec03f */
[----:B------:R-:W-:Y:S01]  /*1e40*/  CS2R R94, SRZ ;  /* 0x00000000005e7805 */ /* 0x000fe2000001ff00 */
[----:B------:R-:W-:Y:S01]  /*1e50*/  ULOP3.LUT UR6, UR6, 0x10000, URZ, 0xfc, !UPT ;  /* 0x0001000006067892 */ /* 0x000fe2000f8efc3f */
[----:B------:R-:W-:Y:S01]  /*1e60*/  CS2R R96, SRZ ;  /* 0x0000000000607805 */ /* 0x000fe2000001ff00 */
[----:B------:R-:W-:Y:S01]  /*1e70*/  ULOP3.LUT UR7, UR7, 0x10000, URZ, 0xfc, !UPT ;  /* 0x0001000007077892 */ /* 0x000fe2000f8efc3f */
[----:B------:R-:W-:Y:S01]  /*1e80*/  CS2R R98, SRZ ;  /* 0x0000000000627805 */ /* 0x000fe2000001ff00 */
[----:B------:R-:W-:Y:S01]  /*1e90*/  ULEA UR8, UR4, UR6, 0x8 ;  /* 0x0000000604087291 */ /* 0x000fe2000f8e403f */
[----:B------:R-:W-:Y:S01]  /*1ea0*/  CS2R R102, SRZ ;  /* 0x0000000000667805 */ /* 0x000fe2000001ff00 */
[----:B------:R-:W-:Y:S01]  /*1eb0*/  ULEA UR10, UR4, UR7, 0x9 ;  /* 0x00000007040a7291 */ /* 0x000fe2000f8e483f */
[----:B------:R-:W-:Y:S01]  /*1ec0*/  CS2R R100, SRZ ;  /* 0x0000000000647805 */ /* 0x000fe2000001ff00 */
[----:B------:R-:W-:Y:S01]  /*1ed0*/  UMOV UR9, 0x80000020 ;  /* 0x8000002000097882 */ /* 0x000fe20000000000 */
[----:B------:R-:W-:Y:S01]  /*1ee0*/  UMOV UR11, 0x80000020 ;  /* 0x80000020000b7882 */ /* 0x000fe20000000000 */
[----:B------:R-:W-:Y:S01]  /*1ef0*/  ULDC UR7, c[0x0][0x50c] ;  /* 0x0001430000077ab9 */ /* 0x000fe20000000800 */
[----:B------:R-:W-:Y:S01]  /*1f00*/  UMOV UR6, 0x2 ;  /* 0x0000000200067882 */ /* 0x000fe20000000000 */
[----:B------:R-:W-:Y:S01]  /*1f10*/  UISETP.NE.AND UP0, UPT, UR7, 0x2, UPT ;  /* 0x000000020700788c */ /* 0x000fe2000bf05270 */
[----:B------:R-:W-:-:S02]  /*1f20*/  CS2R R104, SRZ ;  /* 0x0000000000687805 */ /* 0x000fc4000001ff00 */
[----:B------:R-:W-:Y:S01]  /*1f30*/  CS2R R106, SRZ ;  /* 0x00000000006a7805 */ /* 0x000fe2000001ff00 */
[----:B------:R-:W-:Y:S01]  /*1f40*/  QGMMA.64x128x32.F32.E4M3.E4M3 R24, gdesc[UR8], RZ, !UPT ;  /* 0x01e00000081879f3 */ /* 0x000fe2000c7008ff */
[----:B------:R-:W-:Y:S01]  /*1f50*/  USEL UR7, URZ, 0x1, UP0 ;  /* 0x000000013f077887 */ /* 0x000fe20008000000 */
[----:B------:R-:W-:Y:S01]  /*1f60*/  CS2R R108, SRZ ;  /* 0x00000000006c7805 */ /* 0x000fe2000001ff00 */
[----:B------:R-:W-:Y:S01]  /*1f70*/  UIADD3 UR8, UR8, 0x2, URZ ;  /* 0x0000000208087890 */ /* 0x000fe2000fffe03f */
[----:B------:R-:W-:Y:S01]  /*1f80*/  CS2R R110, SRZ ;  /* 0x00000000006e7805 */ /* 0x000fe2000001ff00 */
[----:B------:R-:W-:Y:S01]  /*1f90*/  UIADD3 UR10, UR10, 0x2, URZ ;  /* 0x000000020a0a7890 */ /* 0x000fe2000fffe03f */
[----:B------:R-:W-:Y:S02]  /*1fa0*/  CS2R R112, SRZ ;  /* 0x0000000000707805 */ /* 0x000fe4000001ff00 */
[----:B------:R-:W-:Y:S01]  /*1fb0*/  ISETP.NE.AND P0, PT, RZ, UR7, PT ;  /* 0x00000007ff007c0c */ /* 0x000fe2000bf05270 */
[----:B------:R-:W-:Y:S01]  /*1fc0*/  UMOV UR9, 0x80000020 ;  /* 0x8000002000097882 */ /* 0x000fe20000000000 */
[----:B------:R-:W-:Y:S01]  /*1fd0*/  UMOV UR11, 0x80000020 ;  /* 0x80000020000b7882 */ /* 0x000fe20000000000 */
        /* <DEDUP_REMOVED lines=17> */
[----:B------:R-:W-:Y:S02]  /*20f0*/  IMAD.MOV.U32 R149, RZ, RZ, RZ ;  /* 0x000000ffff957224 */ /* 0x000fe400078e00ff */
[----:B------:R-:W-:Y:S01]  /*2100*/  IMAD.MOV.U32 R151, RZ, RZ, RZ ;  /* 0x000000ffff977224 */ /* 0x000fe200078e00ff */
[----:B------:R-:W-:Y:S01]  /*2110*/  QGMMA.64x128x32.F32.E4M3.E4M3 R24, gdesc[UR8], R24, gsb0 ;  /* 0x01e00000081879f3 */ /* 0x000fe20008000818 */
[----:B------:R-:W-:Y:S05]  /*2120*/  @!P0 BRA `(.L_x_26) ;  /* 0x0000000400088947 */ /* 0x000fea0003800000 */
[----:B------:R-:W-:Y:S02]  /*2130*/  WARPGROUP.DEPBAR.LE gsb0, 0x0 ;  /* 0x00008000000079c5 */ /* 0x000fe40000010000 */
[----:B------:R-:W-:-:S01]  /*2140*/  FADD R151, RZ, R24 ;  /* 0x00000018ff977221 */ /* 0x000fc20000000000 */
[----:B------:R-:W-:Y:S01]  /*2150*/  FADD R146, RZ, R25 ;  /* 0x00000019ff927221 */ /* 0x000fe20000000000 */
        /* <DEDUP_REMOVED lines=62> */
[----:B------:R-:W-:-:S06]  /*2540*/  UMOV UR6, URZ ;  /* 0x0000003f00067c82 */ /* 0x000fcc0008000000 */
.L_x_26:
[----:B------:R-:W-:-:S04]  /*2550*/  UIADD3 UR17, UR4, 0x1, URZ ;  /* 0x0000000104117890 */ /* 0x000fc8000fffe03f */
[----:B------:R-:W-:-:S04]  /*2560*/  UISETP.NE.AND UP0, UPT, UR17, 0x12, UPT ;  /* 0x000000121100788c */ /* 0x000fc8000bf05270 */
[----:B------:R-:W-:Y:S02]  /*2570*/  USEL UR8, URZ, 0x1, UP0 ;  /* 0x000000013f087887 */ /* 0x000fe40008000000 */
[----:B------:R-:W-:Y:S02]  /*2580*/  USEL UR17, UR17, URZ, UP0 ;  /* 0x0000003f11117287 */ /* 0x000fe40008000000 */
[----:B------:R-:W-:-:S06]  /*2590*/  ULOP3.LUT UR8, UR5, UR8, URZ, 0x3c, !UPT ;  /* 0x0000000805087292 */ /* 0x000fcc000f8e3c3f */
[----:B------:R-:W-:Y:S01]  /*25a0*/  IMAD.U32 R152, RZ, RZ, UR8 ;  /* 0x00000008ff987e24 */ /* 0x000fe2000f8e00ff */
[----:B------:R-:W-:-:S06]  /*25b0*/  UMOV UR8, 0x1 ;  /* 0x0000000100087882 */ /* 0x000fcc0000000000 */
.L_x_21:
[----:B------:R-:W-:-:S06]  /*25c0*/  UISETP.GE.AND UP0, UPT, UR14, 0x1, UPT ;  /* 0x000000010e00788c */ /* 0x000fcc000bf06270 */
[----:B------:R-:W-:-:S13]  /*25d0*/  PLOP3.LUT P0, PT, PT, PT, UP0, 0x80, 0x0 ;  /* 0x000000000000781c */ /* 0x000fda0003f0f008 */
[----:B------:R-:W-:Y:S05]  /*25e0*/  @!P0 BRA `(.L_x_27) ;  /* 0x0000000800088947 */ /* 0x000fea0003800000 */
[----:B01----:R-:W-:Y:S01]  /*25f0*/  IMAD.U32 R18, RZ, RZ, UR14 ;  /* 0x0000000eff127e24 */ /* 0x003fe2000f8e00ff */
[----:B------:R-:W-:Y:S01]  /*2600*/  ULDC UR23, c[0x0][0x50c] ;  /* 0x0001430000177ab9 */ /* 0x000fe20000000800 */
[----:B------:R-:W-:-:S07]  /*2610*/  IMAD.U32 R19, RZ, RZ, UR4 ;  /* 0x00000004ff137e24 */ /* 0x000fce000f8e00ff */
.L_x_35:
[----:B------:R-:W-:-:S13]  /*2620*/  ISETP.NE.AND P1, PT, R148, 0x3, PT ;  /* 0x000000039400780c */ /* 0x000fda0003f25270 */
[----:B------:R-:W-:Y:S05]  /*2630*/  @!P1 BRA `(.L_x_28) ;  /* 0x0000000000049947 */ /* 0x000fea0003800000 */
[----:B------:R-:W-:Y:S01]  /*2640*/  BPT.TRAP 0x1 ;  /* 0x000000040000795c */ /* 0x000fe20000300000 */
.L_x_28:
[----:B------:R-:W-:Y:S01]  /*2650*/  ULEA UR9, UR17, UR12, 0x3 ;  /* 0x0000000c11097291 */ /* 0x000fe2000f8e183f */
[----:B------:R-:W-:-:S08]  /*2660*/  SHF.L.U32 R20, R152, 0x1f, RZ ;  /* 0x0000001f98147819 */ /* 0x000fd000000006ff */
[----:B------:R0:W1:Y:S01]  /*2670*/  SYNCS.PHASECHK.TRANS64.TRYWAIT P0, [UR9], R20 ;  /* 0x00000014ff0075a7 */ /* 0x0000620008000149 */
[----:B------:R-:W-:Y:S05]  /*2680*/  @!P1 BRA `(.L_x_29) ;  /* 0x0000000000049947 */ /* 0x000fea0003800000 */
[----:B------:R-:W-:Y:S01]  /*2690*/  BPT.TRAP 0x1 ;  /* 0x000000040000795c */ /* 0x000fe20000300000 */
.L_x_29:
[----:B-1----:R-:W-:Y:S05]  /*26a0*/  @P0 BRA `(.L_x_30) ;  /* 0x0000000000080947 */ /* 0x002fea0003800000 */
[----:B------:R-:W1:Y:S02]  /*26b0*/  SYNCS.PHASECHK.TRANS64.TRYWAIT P0, [UR9], R20 ;  /* 0x00000014ff0075a7 */ /* 0x000e640008000149 */
[----:B-1----:R-:W-:Y:S05]  /*26c0*/  @!P0 BRA `(.L_x_31) ;  /* 0x0000007400408947 */ /* 0x002fea0003800000 */
.L_x_30:
[----:B------:R-:W-:Y:S01]  /*26d0*/  UIADD3 UR9, UR12, 0x200, URZ ;  /* 0x000002000c097890 */ /* 0x000fe2000fffe03f */
[----:B------:R-:W-:Y:S01]  /*26e0*/  WARPGROUP.ARRIVE ;  /* 0x00000000000079c5 */ /* 0x000fe20000000000 */
[----:B------:R-:W-:Y:S02]  /*26f0*/  UIADD3 UR10, UR12, 0x12200, URZ ;  /* 0x000122000c0a7890 */ /* 0x000fe4000fffe03f */
[----:B------:R-:W-:Y:S02]  /*2700*/  UISETP.NE.AND UP0, UPT, UR7, URZ, UPT ;  /* 0x0000003f0700728c */ /* 0x000fe4000bf05270 */
[----:B------:R-:W-:Y:S02]  /*2710*/  USHF.R.U32.HI UR9, URZ, 0x4, UR9 ;  /* 0x000000043f097899 */ /* 0x000fe40008011609 */
[----:B------:R-:W-:Y:S02]  /*2720*/  USHF.R.U32.HI UR10, URZ, 0x4, UR10 ;  /* 0x000000043f0a7899 */ /* 0x000fe4000801160a */
[----:B------:R-:W-:-:S02]  /*2730*/  USEL UR8, UR8, URZ, !UP0 ;  /* 0x0000003f08087287 */ /* 0x000fc4000c000000 */
[----:B------:R-:W-:Y:S02]  /*2740*/  ULOP3.LUT UR9, UR9, 0x3fff, URZ, 0xc0, !UPT ;  /* 0x00003fff09097892 */ /* 0x000fe4000f8ec03f */
[----:B------:R-:W-:Y:S02]  /*2750*/  ULOP3.LUT UR10, UR10, 0x3fff, URZ, 0xc0, !UPT ;  /* 0x00003fff0a0a7892 */ /* 0x000fe4000f8ec03f */
[----:B------:R-:W-:Y:S02]  /*2760*/  UISETP.NE.U32.AND UP0, UPT, UR8, URZ, UPT ;  /* 0x0000003f0800728c */ /* 0x000fe4000bf05070 */
[----:B------:R-:W-:Y:S02]  /*2770*/  ULOP3.LUT UR8, UR9, 0x10000, URZ, 0xfc, !UPT ;  /* 0x0001000009087892 */ /* 0x000fe4000f8efc3f */
[----:B------:R-:W-:Y:S02]  /*2780*/  ULOP3.LUT UR10, UR10, 0x10000, URZ, 0xfc, !UPT ;  /* 0x000100000a0a7892 */ /* 0x000fe4000f8efc3f */
[----:B------:R-:W-:-:S02]  /*2790*/  ULEA UR8, UR17, UR8, 0x8 ;  /* 0x0000000811087291 */ /* 0x000fc4000f8e403f */
[----:B------:R-:W-:Y:S01]  /*27a0*/  ULEA UR10, UR17, UR10, 0x9 ;  /* 0x0000000a110a7291 */ /* 0x000fe2000f8e483f */
[----:B------:R-:W-:Y:S01]  /*27b0*/  UMOV UR9, 0x80000020 ;  /* 0x8000002000097882 */ /* 0x000fe20000000000 */
[----:B------:R-:W-:Y:S01]  /*27c0*/  UMOV UR11, 0x80000020 ;  /* 0x80000020000b7882 */ /* 0x000fe20000000000 */
[----:B------:R-:W-:-:S06]  /*27d0*/  UIADD3 UR6, UR6, 0x2, URZ ;  /* 0x0000000206067890 */ /* 0x000fcc000fffe03f */
[----:B------:R-:W-:Y:S01]  /*27e0*/  QGMMA.64x128x32.F32.E4M3.E4M3 R24, gdesc[UR8], R24, UP0 ;  /* 0x01e00000081879f3 */ /* 0x000fe2000bf00818 */
[----:B------:R-:W-:Y:S02]  /*27f0*/  UIADD3 UR8, UR8, 0x2, URZ ;  /* 0x0000000208087890 */ /* 0x000fe4000fffe03f */
[----:B------:R-:W-:Y:S01]  /*2800*/  UIADD3 UR10, UR10, 0x2, URZ ;  /* 0x000000020a0a7890 */ /* 0x000fe2000fffe03f */
[----:B------:R-:W-:Y:S01]  /*2810*/  UMOV UR9, 0x80000020 ;  /* 0x8000002000097882 */ /* 0x000fe20000000000 */
[----:B------:R-:W-:Y:S01]  /*2820*/  UMOV UR11, 0x80000020 ;  /* 0x80000020000b7882 */ /* 0x000fe20000000000 */
[----:B------:R-:W-:-:S04]  /*2830*/  UISETP.NE.AND UP0, UPT, UR6, UR23, UPT ;  /* 0x000000170600728c */ /* 0x000fc8000bf05270 */
[----:B------:R-:W-:-:S06]  /*2840*/  USEL UR7, URZ, 0x1, UP0 ;  /* 0x000000013f077887 */ /* 0x000fcc0008000000 */
[----:B------:R-:W-:Y:S01]  /*2850*/  ISETP.NE.AND P0, PT, RZ, UR7, PT ;  /* 0x00000007ff007c0c */ /* 0x000fe2000bf05270 */
[----:B------:R-:W-:Y:S03]  /*2860*/  QGMMA.64x128x32.F32.E4M3.E4M3 R24, gdesc[UR8], R24, gsb0 ;  /* 0x01e00000081879f3 */ /* 0x000fe60008000818 */
[----:B------:R-:W-:-:S09]  /*2870*/  WARPGROUP.DEPBAR.LE gsb0, 0x1 ;  /* 0x00008000000079c5 */ /* 0x000fd20000010100 */
[----:B------:R-:W-:Y:S05]  /*2880*/  @!P0 BRA `(.L_x_32) ;  /* 0x0000000400088947 */ /* 0x000fea0003800000 */
[----:B------:R-:W-:Y:S02]  /*2890*/  WARPGROUP.DEPBAR.LE gsb0, 0x0 ;  /* 0x00008000000079c5 */ /* 0x000fe40000010000 */
[----:B------:R-:W-:-:S01]  /*28a0*/  FADD R151, R24, R151 ;  /* 0x0000009718977221 */ /* 0x000fc20000000000 */
[----:B------:R-:W-:Y:S01]  /*28b0*/  FADD R146, R25, R146 ;  /* 0x0000009219927221 */ /* 0x000fe20000000000 */
        /* <DEDUP_REMOVED lines=62> */
[----:B------:R-:W-:-:S06]  /*2ca0*/  UMOV UR6, URZ ;  /* 0x0000003f00067c82 */ /* 0x000fcc0008000000 */
.L_x_32:
[----:B------:R-:W-:Y:S05]  /*2cb0*/  @!P1 BRA `(.L_x_33) ;  /* 0x0000000000049947 */ /* 0x000fea0003800000 */
[----:B------:R-:W-:Y:S01]  /*2cc0*/  BPT.TRAP 0x1 ;  /* 0x000000040000795c */ /* 0x000fe20000300000 */
.L_x_33:
[----:B------:R-:W-:-:S13]  /*2cd0*/  ISETP.NE.AND P0, PT, R13, RZ, PT ;  /* 0x000000ff0d00720c */ /* 0x000fda0003f05270 */
[----:B01----:R-:W-:-:S05]  /*2ce0*/  @P0 LEA R20, R19, UR12, 0x3 ;  /* 0x0000000c13140c11 */ /* 0x003fca000f8e18ff */
[----:B------:R-:W-:-:S05]  /*2cf0*/  @P0 VIADD R21, R20, 0x90 ;  /* 0x0000009014150836 */ /* 0x000fca0000000000 */
[----:B------:R-:W-:-:S04]  /*2d00*/  @P0 PRMT R21, R12, 0x654, R21 ;  /* 0x000006540c150816 */ /* 0x000fc80000000015 */
[----:B------:R0:W-:Y:S01]  /*2d10*/  @P0 SYNCS.ARRIVE.TRANS64.RED.A1T0 RZ, [R21+URZ], RZ ;  /* 0x000000ff15ff09a7 */ /* 0x0001e2000810043f */
[----:B------:R-:W-:-:S13]  /*2d20*/  ISETP.GT.U32.AND P0, PT, R7, 0x1, PT ;  /* 0x000000010700780c */ /* 0x000fda0003f04070 */
[----:B0-----:R-:W-:Y:S05]  /*2d30*/  @P0 BRA `(.L_x_34) ;  /* 0x0000000000040947 */ /* 0x001fea0003800000 */
[----:B------:R-:W-:Y:S01]  /*2d40*/  BPT.TRAP 0x1 ;  /* 0x000000040000795c */ /* 0x000fe20000300000 */
.L_x_34:
[----:B------:R-:W-:Y:S01]  /*2d50*/  UIADD3 UR17, UR17, 0x1, URZ ;  /* 0x0000000111117890 */ /* 0x000fe2000fffe03f */
[C---:B------:R-:W-:Y:S01]  /*2d60*/  ISETP.GT.AND P1, PT, R18.reuse, 0x1, PT ;  /* 0x000000011200780c */ /* 0x040fe20003f24270 */
[----:B------:R-:W-:Y:S02]  /*2d70*/  VIADD R19, R19, 0x1 ;  /* 0x0000000113137836 */ /* 0x000fe40000000000 */
[----:B------:R-:W-:Y:S01]  /*2d80*/  UISETP.NE.AND UP0, UPT, UR17, 0x12, UPT ;  /* 0x000000121100788c */ /* 0x000fe2000bf05270 */
[----:B------:R-:W-:Y:S02]  /*2d90*/  VIADD R18, R18, 0xffffffff ;  /* 0xffffffff12127836 */ /* 0x000fe40000000000 */
[C---:B------:R-:W-:Y:S01]  /*2da0*/  ISETP.NE.AND P0, PT, R19.reuse, 0x12, PT ;  /* 0x000000121300780c */ /* 0x040fe20003f05270 */
[----:B------:R-:W-:Y:S02]  /*2db0*/  USEL UR8, URZ, 0x1, UP0 ;  /* 0x000000013f087887 */ /* 0x000fe40008000000 */
[----:B------:R-:W-:Y:S01]  /*2dc0*/  USEL UR17, UR17, URZ, UP0 ;  /* 0x0000003f11117287 */ /* 0x000fe20008000000 */
[----:B------:R-:W-:-:S03]  /*2dd0*/  SEL R19, R19, RZ, P0 ;  /* 0x000000ff13137207 */ /* 0x000fc60000000000 */
[----:B------:R-:W-:Y:S01]  /*2de0*/  LOP3.LUT R152, R152, UR8, RZ, 0x3c, !PT ;  /* 0x0000000898987c12 */ /* 0x000fe2000f8e3cff */
[----:B------:R-:W-:Y:S01]  /*2df0*/  UMOV UR8, 0x1 ;  /* 0x0000000100087882 */ /* 0x000fe20000000000 */
[----:B------:R-:W-:Y:S06]  /*2e00*/  @P1 BRA `(.L_x_35) ;  /* 0xfffffff800041947 */ /* 0x000fec000383ffff */
.L_x_27:
[----:B------:R-:W-:Y:S01]  /*2e10*/  UISETP.NE.AND UP0, UPT, UR6, URZ, UPT ;  /* 0x0000003f0600728c */ /* 0x000fe2000bf05270 */
[----:B01----:R-:W0:Y:S01]  /*2e20*/  LDC R18, c[0x0][0x28c] ;  /* 0x0000a300ff127b82 */ /* 0x003e220000000800 */
[----:B------:R-:W-:Y:S02]  /*2e30*/  IMAD.U32 R19, RZ, RZ, UR22 ;  /* 0x00000016ff137e24 */ /* 0x000fe4000f8e00ff */
[----:B------:R-:W-:-:S06]  /*2e40*/  USEL UR6, URZ, 0x1, !UP0 ;  /* 0x000000013f067887 */ /* 0x000fcc000c000000 */
[----:B------:R-:W-:-:S13]  /*2e50*/  ISETP.NE.AND P0, PT, RZ, UR6, PT ;  /* 0x00000006ff007c0c */ /* 0x000fda000bf05270 */
[----:B------:R-:W-:Y:S05]  /*2e60*/  @!P0 BRA `(.L_x_36) ;  /* 0x0000000400048947 */ /* 0x000fea0003800000 */
[----:B------:R-:W-:Y:S02]  /*2e70*/  WARPGROUP.DEPBAR.LE gsb0, 0x0 ;  /* 0x00008000000079c5 */ /* 0x000fe40000010000 */
[----:B------:R-:W-:Y:S01]  /*2e80*/  FADD R151, R24, R151 ;  /* 0x0000009718977221 */ /* 0x000fe20000000000 */
        /* <DEDUP_REMOVED lines=62> */
[----:B------:R-:W-:-:S07]  /*3270*/  FADD R88, R88, R87 ;  /* 0x0000005758587221 */ /* 0x000fce0000000000 */
.L_x_36:
[----:B0-----:R-:W-:Y:S01]  /*3280*/  ISETP.GE.AND P0, PT, R18, 0x1, PT ;  /* 0x000000011200780c */ /* 0x001fe20003f06270 */
[----:B------:R0:W-:Y:S01]  /*3290*/  SYNCS.ARRIVE.TRANS64.A1T0 RZ, [R19+UR21], RZ ;  /* 0x000000ff13ff79a7 */ /* 0x0001e20008100015 */
[----:B------:R-:W-:-:S11]  /*32a0*/  WARPGROUP.DEPBAR.LE gsb0, 0x0 ;  /* 0x00008000000079c5 */ /* 0x000fd60000010000 */
[----:B------:R-:W-:Y:S05]  /*32b0*/  @!P0 BRA `(.L_x_37) ;  /* 0x0000000000488947 */ /* 0x000fea0003800000 */
[----:B------:R-:W-:-:S13]  /*32c0*/  ISETP.NE.AND P0, PT, R148, 0x3, PT ;  /* 0x000000039400780c */ /* 0x000fda0003f05270 */
[----:B------:R-:W-:Y:S05]  /*32d0*/  @!P0 BRA `(.L_x_38) ;  /* 0x0000000000048947 */ /* 0x000fea0003800000 */
[----:B------:R-:W-:Y:S01]  /*32e0*/  BPT.TRAP 0x1 ;  /* 0x000000040000795c */ /* 0x000fe20000300000 */
.L_x_38:
[----:B------:R-:W-:-:S13]  /*32f0*/  ISETP.NE.AND P0, PT, R13, RZ, PT ;  /* 0x000000ff0d00720c */ /* 0x000fda0003f05270 */
[----:B------:R-:W-:-:S05]  /*3300*/  VOTEU.ANY UP0, P0 ;  /* 0x00000000003f7886 */ /* 0x000fca0000000100 */
[----:B------:R-:W-:-:S06]  /*3310*/  @UP0 UIADD3 UR6, UR14, UR4, URZ ;  /* 0x000000040e060290 */ /* 0x000fcc000fffe03f */
[----:B------:R-:W-:Y:S02]  /*3320*/  IMAD.U32 R18, RZ, RZ, UR6 ;  /* 0x00000006ff127e24 */ /* 0x000fe4000f8e00ff */
[----:B------:R-:W-:Y:S02]  /*3330*/  IMAD.U32 R21, RZ, RZ, UR6 ;  /* 0x00000006ff157e24 */ /* 0x000fe4000f8e00ff */
[----:B0-----:R-:W-:-:S05]  /*3340*/  @P0 IMAD.WIDE.U32 R18, R18, 0x38e38e39, RZ ;  /* 0x38e38e3912120825 */ /* 0x001fca00078e00ff */
[----:B------:R-:W-:-:S05]  /*3350*/  @P0 SHF.R.U32.HI R18, RZ, 0x2, R19 ;  /* 0x00000002ff120819 */ /* 0x000fca0000011613 */
[----:B------:R-:W-:-:S05]  /*3360*/  @P0 IMAD R18, R18, -0x12, R21 ;  /* 0xffffffee12120824 */ /* 0x000fca00078e0215 */
[----:B------:R-:W-:-:S05]  /*3370*/  @P0 LEA R18, R18, UR12, 0x3 ;  /* 0x0000000c12120c11 */ /* 0x000fca000f8e18ff */
[----:B------:R-:W-:-:S05]  /*3380*/  @P0 VIADD R19, R18, 0x90 ;  /* 0x0000009012130836 */ /* 0x000fca0000000000 */
[----:B------:R-:W-:-:S04]  /*3390*/  @P0 PRMT R19, R12, 0x654, R19 ;  /* 0x000006540c130816 */ /* 0x000fc80000000013 */
[----:B------:R1:W-:Y:S01]  /*33a0*/  @P0 SYNCS.ARRIVE.TRANS64.RED.A1T0 RZ, [R19+URZ], RZ ;  /* 0x000000ff13ff09a7 */ /* 0x0003e2000810043f */
[----:B------:R-:W-:-:S13]  /*33b0*/  ISETP.GT.U32.AND P0, PT, R7, 0x1, PT ;  /* 0x000000010700780c */ /* 0x000fda0003f04070 */
[----:B-1----:R-:W-:Y:S05]  /*33c0*/  @P0 BRA `(.L_x_37) ;  /* 0x0000000000040947 */ /* 0x002fea0003800000 */
[----:B------:R-:W-:Y:S01]  /*33d0*/  BPT.TRAP 0x1 ;  /* 0x000000040000795c */ /* 0x000fe20000300000 */
.L_x_37:
[----:B------:R-:W-:Y:S01]  /*33e0*/  SHF.L.U32 R18, R150, 0x1f, RZ ;  /* 0x0000001f96127819 */ /* 0x000fe200000006ff */
[----:B------:R-:W-:Y:S01]  /*33f0*/  UIADD3 UR4, UR20, UR4, URZ ;  /* 0x0000000414047290 */ /* 0x000fe2000fffe03f */
[----:B------:R-:W1:Y:S01]  /*3400*/  LDC R29, c[0x0][0x288] ;  /* 0x0000a200ff1d7b82 */ /* 0x000e620000000800 */
[----:B------:R-:W-:Y:S01]  /*3410*/  UISETP.GE.U32.AND UP1, UPT, UR20, 0x12, UPT ;  /* 0x000000121400788c */ /* 0x000fe2000bf26070 */
[----:B------:R-:W-:Y:S01]  /*3420*/  IMAD.SHL.U32 R26, R16, 0x2, RZ ;  /* 0x00000002101a7824 */ /* 0x000fe200078e00ff */
[----:B------:R-:W-:Y:S02]  /*3430*/  UISETP.GT.U32.AND UP0, UPT, UR4, 0x11, UPT ;  /* 0x000000110400788c */ /* 0x000fe4000bf04070 */
[----:B------:R-:W-:Y:S02]  /*3440*/  UIMAD.WIDE.U32 UR6, UR4, 0x38e38e39, URZ ;  /* 0x38e38e39040678a5 */ /* 0x000fe4000f8e003f */
[----:B------:R-:W-:Y:S01]  /*3450*/  UISETP.LT.U32.AND UP0, UPT, UR20, 0x12, UP0 ;  /* 0x000000121400788c */ /* 0x000fe20008701070 */
[----:B------:R-:W4:Y:S01]  /*3460*/  SYNCS.PHASECHK.TRANS64.TRYWAIT P0, [UR15+0x8], R18 ;  /* 0x00000812ff0075a7 */ /* 0x000f22000800014f */
[----:B------:R-:W-:Y:S01]  /*3470*/  USHF.R.U32.HI UR6, URZ, 0x2, UR7 ;  /* 0x000000023f067899 */ /* 0x000fe20008011607 */
[----:B------:R-:W-:Y:S01]  /*3480*/  SHF.R.S32.HI R27, RZ, 0x1f, R26 ;  /* 0x0000001fff1b7819 */ /* 0x000fe2000001141a */
[----:B------:R-:W-:-:S02]  /*3490*/  USEL UR8, URZ, 0x1, !UP0 ;  /* 0x000000013f087887 */ /* 0x000fc4000c000000 */
[----:B------:R-:W-:Y:S02]  /*34a0*/  UIMAD UR4, UR6, -0x12, UR4 ;  /* 0xffffffee060478a4 */ /* 0x000fe4000f8e0204 */
[----:B------:R-:W-:-:S04]  /*34b0*/  ULOP3.LUT UR5, UR5, UR8, URZ, 0x3c, !UPT ;  /* 0x0000000805057292 */ /* 0x000fc8000f8e3c3f */
[----:B------:R-:W-:Y:S01]  /*34c0*/  @UP1 ULOP3.LUT UR5, UR5, 0x1, UR6, 0x78, !UPT ;  /* 0x0000000105051892 */ /* 0x000fe2000f8e7806 */
[----:B-1--4-:R-:W-:Y:S11]  /*34d0*/  @!P0 BRA `(.L_x_39) ;  /* 0x0000006400d48947 */ /* 0x012ff60003800000 */
.L_x_211:
[----:B------:R-:W-:Y:S01]  /*34e0*/  IMAD.SHL.U32 R28, R6, 0x40, RZ ;  /* 0x00000040061c7824 */ /* 0x000fe200078e00ff */
[----:B------:R-:W-:Y:S01]  /*34f0*/  ULDC UR8, c[0x0][0x284] ;  /* 0x0000a10000087ab9 */ /* 0x000fe20000000800 */
[----:B------:R-:W-:Y:S01]  /*3500*/  IMAD.SHL.U32 R33, R5, 0x80, RZ ;  /* 0x0000008005217824 */ /* 0x000fe200078e00ff */
[----:B------:R-:W-:Y:S01]  /*3510*/  SHF.R.S32.HI R34, RZ, 0x1f, R4 ;  /* 0x0000001fff227819 */ /* 0x000fe20000011404 */
[----:B------:R-:W-:Y:S01]  /*3520*/  ULDC.64 UR6, c[0x0][0x5d0] ;  /* 0x0001740000067ab9 */ /* 0x000fe20000000a00 */
[----:B------:R-:W-:Y:S01]  /*3530*/  ISETP.GE.AND P0, PT, R28, UR8, PT ;  /* 0x000000081c007c0c */ /* 0x000fe2000bf06270 */
[----:B0-----:R-:W-:Y:S01]  /*3540*/  IMAD.WIDE.U32 R18, R4, UR6, R26 ;  /* 0x0000000604127c25 */ /* 0x001fe2000f8e001a */
[----:B------:R-:W-:Y:S02]  /*3550*/  SHF.R.S32.HI R32, RZ, 0x1f, R33 ;  /* 0x0000001fff207819 */ /* 0x000fe40000011421 */
[C---:B------:R-:W-:Y:S01]  /*3560*/  ISETP.GE.OR P0, PT, R33.reuse, R29, P0 ;  /* 0x0000001d2100720c */ /* 0x040fe20000706670 */
[----:B------:R-:W-:Y:S01]  /*3570*/  IMAD R5, R34, UR6, RZ ;  /* 0x0000000622057c24 */ /* 0x000fe2000f8e02ff */
[----:B------:R-:W-:-:S03]  /*3580*/  IADD3 R18, P1, R33, R18, RZ ;  /* 0x0000001221127210 */ /* 0x000fc60007f3e0ff */
[----:B------:R-:W-:-:S05]  /*3590*/  IMAD R5, R4, UR7, R5 ;  /* 0x0000000704057c24 */ /* 0x000fca000f8e0205 */
[----:B------:R-:W-:-:S03]  /*35a0*/  IADD3.X R19, R32, R19, R5, P1, !PT ;  /* 0x0000001320137210 */ /* 0x000fc60000ffe405 */
[----:B------:R-:W-:Y:S05]  /*35b0*/  @P0 BRA `(.L_x_40) ;  /* 0x0000004400b80947 */ /* 0x000fea0003800000 */
[----:B------:R-:W0:Y:S01]  /*35c0*/  LDC.64 R30, c[0x0][0x5c8] ;  /* 0x00017200ff1e7b82 */ /* 0x000e220000000a00 */
[----:B------:R-:W-:Y:S01]  /*35d0*/  IMAD.WIDE R24, R6, 0x40, R10 ;  /* 0x0000004006187825 */ /* 0x000fe200078e020a */
[----:B------:R-:W-:Y:S01]  /*35e0*/  ULDC.64 UR6, c[0x0][0x5c0] ;  /* 0x0001700000067ab9 */ /* 0x000fe20000000a00 */
[----:B------:R-:W-:Y:S02]  /*35f0*/  BSSY B0, `(.L_x_40) ;  /* 0x000046a000007945 */ /* 0x000fe40003800000 */
[----:B------:R-:W-:-:S04]  /*3600*/  IMAD R6, R16, -0x2, R29 ;  /* 0xfffffffe10067824 */ /* 0x000fc800078e021d */
[----:B------:R-:W-:Y:S02]  /*3610*/  IMAD.IADD R6, R6, 0x1, -R33 ;  /* 0x0000000106067824 */ /* 0x000fe400078e0a21 */
[-C--:B0-----:R-:W-:Y:S02]  /*3620*/  IMAD R5, R25, R30.reuse, RZ ;  /* 0x0000001e19057224 */ /* 0x081fe400078e02ff */
[----:B------:R-:W-:-:S04]  /*3630*/  IMAD.WIDE.U32 R18, R24, R30, R18 ;  /* 0x0000001e18127225 */ /* 0x000fc800078e0012 */
[----:B------:R-:W-:Y:S01]  /*3640*/  IMAD R21, R24, R31, R5 ;  /* 0x0000001f18157224 */ /* 0x000fe200078e0205 */
[----:B------:R-:W-:Y:S02]  /*3650*/  LEA R5, P0, R30, R18, 0x3 ;  /* 0x000000121e057211 */ /* 0x000fe400078018ff */
[----:B------:R-:W-:Y:S01]  /*3660*/  IADD3 R20, P1, R18, UR6, RZ ;  /* 0x0000000612147c10 */ /* 0x000fe2000ff3e0ff */
[----:B------:R-:W-:Y:S01]  /*3670*/  IMAD.IADD R21, R19, 0x1, R21 ;  /* 0x0000000113157824 */ /* 0x000fe200078e0215 */
[----:B------:R-:W-:-:S04]  /*3680*/  IADD3 R18, P3, R5, UR6, RZ ;  /* 0x0000000605127c10 */ /* 0x000fc8000ff7e0ff */
[----:B------:R-:W-:Y:S01]  /*3690*/  LEA.HI.X R5, R30, R21, R31, 0x3, P0 ;  /* 0x000000151e057211 */ /* 0x000fe200000f1c1f */
[----:B------:R-:W-:Y:S01]  /*36a0*/  IMAD.IADD R30, R17, 0x1, -R28 ;  /* 0x00000001111e7824 */ /* 0x000fe200078e0a1c */
[----:B---3-5:R-:W-:Y:S02]  /*36b0*/  FSETP.NEU.AND P0, PT, R15, RZ, PT ;  /* 0x000000ff0f00720b */ /* 0x028fe40003f0d000 */
[----:B------:R-:W-:Y:S02]  /*36c0*/  IADD3.X R21, R21, UR7, RZ, P1, !PT ;  /* 0x0000000715157c10 */ /* 0x000fe40008ffe4ff */
[----:B------:R-:W-:-:S09]  /*36d0*/  IADD3.X R19, R5, UR7, RZ, P3, !PT ;  /* 0x0000000705137c10 */ /* 0x000fd20009ffe4ff */
[----:B------:R-:W-:Y:S05]  /*36e0*/  @!P0 BRA `(.L_x_41) ;  /* 0x0000003400608947 */ /* 0x000fea0003800000 */
[----:B------:R-:W-:Y:S01]  /*36f0*/  ULDC.64 UR6, c[0x0][0x5b8] ;  /* 0x00016e0000067ab9 */ /* 0x000fe20000000a00 */
[----:B------:R-:W-:Y:S01]  /*3700*/  ULDC.64 UR8, c[0x0][0x5a8] ;  /* 0x00016a0000087ab9 */ /* 0x000fe20000000a00 */
[----:B------:R-:W-:Y:S01]  /*3710*/  IMAD.WIDE.U32 R26, R4, UR6, R26 ;  /* 0x00000006041a7c25 */ /* 0x000fe2000f8e001a */
[----:B------:R-:W-:Y:S01]  /*3720*/  BSSY B1, `(.L_x_42) ;  /* 0x0000010000017945 */ /* 0x000fe20003800000 */
[----:B------:R-:W-:Y:S02]  /*3730*/  PRMT R28, RZ, 0x7610, R28 ;  /* 0x00007610ff1c7816 */ /* 0x000fe4000000001c */
[----:B------:R-:W-:Y:S01]  /*3740*/  IMAD R5, R34, UR6, RZ ;  /* 0x0000000622057c24 */ /* 0x000fe2000f8e02ff */
[----:B------:R-:W-:-:S03]  /*3750*/  IADD3 R26, P0, R33, R26, RZ ;  /* 0x0000001a211a7210 */ /* 0x000fc60007f1e0ff */
[----:B------:R-:W-:Y:S01]  /*3760*/  IMAD R5, R4, UR7, R5 ;  /* 0x0000000704057c24 */ /* 0x000fe2000f8e0205 */
[----:B------:R-:W-:Y:S02]  /*3770*/  ULDC.64 UR6, c[0x0][0x5b0] ;  /* 0x00016c0000067ab9 */ /* 0x000fe40000000a00 */
[----:B------:R-:W-:Y:S02]  /*3780*/  IMAD R29, R25, UR6, RZ ;  /* 0x00000006191d7c24 */ /* 0x000fe4000f8e02ff */
[----:B------:R-:W-:Y:S02]  /*3790*/  IADD3.X R27, R32, R27, R5, P0, !PT ;  /* 0x0000001b201b7210 */ /* 0x000fe400007fe405 */
[----:B------:R-:W-:Y:S01]  /*37a0*/  ISETP.GE.AND P0, PT, R30, 0x1, PT ;  /* 0x000000011e00780c */ /* 0x000fe20003f06270 */
[C---:B------:R-:W-:Y:S02]  /*37b0*/  IMAD R29, R24.reuse, UR7, R29 ;  /* 0x00000007181d7c24 */ /* 0x040fe4000f8e021d */
[----:B------:R-:W-:Y:S01]  /*37c0*/  IMAD.WIDE.U32 R4, R24, UR6, R26 ;  /* 0x0000000618047c25 */ /* 0x000fe2000f8e001a */
[----:B------:R-:W-:-:S02]  /*37d0*/  ISETP.LT.OR P4, PT, R6, 0x1, !P0 ;  /* 0x000000010600780c */ /* 0x000fc40004781670 */
[----:B------:R-:W-:-:S04]  /*37e0*/  IADD3 R4, P1, R4, UR8, RZ ;  /* 0x0000000804047c10 */ /* 0x000fc8000ff3e0ff */
[----:B------:R-:W-:-:S07]  /*37f0*/  IADD3.X R5, R5, UR9, R29, P1, !PT ;  /* 0x0000000905057c10 */ /* 0x000fce0008ffe41d */
[----:B------:R-:W-:Y:S05]  /*3800*/  @P4 BRA `(.L_x_43) ;  /* 0x0000000000044947 */ /* 0x000fea0003800000 */
[----:B------:R0:W5:Y:S02]  /*3810*/  LDG.E.U8 R28, desc[UR18][R4.64] ;  /* 0x00000012041c7981 */ /* 0x000164000c1e1100 */
.L_x_43:
[----:B------:R-:W-:Y:S05]  /*3820*/  BSYNC B1 ;  /* 0x0000000000017941 */ /* 0x000fea0003800000 */
.L_x_42:
[----:B-----5:R-:W-:Y:S01]  /*3830*/  LOP3.LUT R28, R28, 0xff, RZ, 0xc0, !PT ;  /* 0x000000ff1c1c7812 */ /* 0x020fe200078ec0ff */
[----:B------:R-:W-:Y:S01]  /*3840*/  BSSY B1, `(.L_x_44) ;  /* 0x000000b000017945 */ /* 0x000fe20003800000 */
[----:B------:R-:W-:Y:S02]  /*3850*/  ISETP.LT.OR P3, PT, R6, 0x2, !P0 ;  /* 0x000000020600780c */ /* 0x000fe40004761670 */
[----:B------:R-:W-:-:S05]  /*3860*/  F2FP.F16.E4M3.UNPACK_B R28, R28 ;  /* 0x0000001cff1c723e */ /* 0x000fca00020006ff */
[----:B------:R-:W-:-:S05]  /*3870*/  HADD2.F32 R28, -RZ, R28.H0_H0 ;  /* 0x2000001cff1c7230 */ /* 0x000fca0000004100 */
[----:B------:R-:W-:-:S04]  /*3880*/  FMUL R28, R28, R15 ;  /* 0x0000000f1c1c7220 */ /* 0x000fc80000400000 */
[----:B--2---:R-:W-:-:S05]  /*3890*/  FFMA R28, R151, R14, R28 ;  /* 0x0000000e971c7223 */ /* 0x004fca000000001c */
[----:B------:R-:W-:Y:S02]  /*38a0*/  F2FP.SATFINITE.E4M3.F32.PACK_AB_MERGE_C R29, RZ, R28, RZ ;  /* 0x0000001cff1d723e */ /* 0x000fe400048070ff */
[----:B------:R-:W-:-:S03]  /*38b0*/  PRMT R28, RZ, 0x7610, R28 ;  /* 0x00007610ff1c7816 */ /* 0x000fc6000000001c */
[----:B------:R1:W-:Y:S01]  /*38c0*/  @!P4 STG.E.U8 desc[UR18][R20.64], R29 ;  /* 0x0000001d1400c986 */ /* 0x0003e2000c101112 */
[----:B------:R-:W-:Y:S05]  /*38d0*/  @P3 BRA `(.L_x_45) ;  /* 0x0000000000043947 */ /* 0x000fea0003800000 */
[----:B------:R2:W5:Y:S02]  /*38e0*/  LDG.E.U8 R28, desc[UR18][R4.64+0x1] ;  /* 0x00000112041c7981 */ /* 0x000564000c1e1100 */
.L_x_45:
[----:B------:R-:W-:Y:S05]  /*38f0*/  BSYNC B1 ;  /* 0x0000000000017941 */ /* 0x000fea0003800000 */
.L_x_44:
[----:B-----5:R-:W-:Y:S01]  /*3900*/  LOP3.LUT R28, R28, 0xff, RZ, 0xc0, !PT ;  /* 0x000000ff1c1c7812 */ /* 0x020fe200078ec0ff */
[----:B------:R-:W-:Y:S01]  /*3910*/  BSSY B1, `(.L_x_46) ;  /* 0x0000013000017945 */ /* 0x000fe20003800000 */
[----:B-1----:R-:W-:Y:S02]  /*3920*/  IADD3 R29, P1, R24, 0x8, RZ ;  /* 0x00000008181d7810 */ /* 0x002fe40007f3e0ff */
[----:B------:R-:W-:-:S03]  /*3930*/  F2FP.F16.E4M3.UNPACK_B R28, R28 ;  /* 0x0000001cff1c723e */ /* 0x000fc600020006ff */
[----:B------:R-:W-:Y:S01]  /*3940*/  IMAD.X R24, RZ, RZ, R25, P1 ;  /* 0x000000ffff187224 */ /* 0x000fe200008e0619 */
[----:B------:R-:W-:Y:S01]  /*3950*/  ISETP.GE.AND P1, PT, R30, 0x9, PT ;  /* 0x000000091e00780c */ /* 0x000fe20003f26270 */
[----:B------:R-:W-:Y:S02]  /*3960*/  HADD2.F32 R28, -RZ, R28.H0_H0 ;  /* 0x2000001cff1c7230 */ /* 0x000fe40000004100 */
[----:B------:R-:W-:Y:S01]  /*3970*/  IMAD R24, R24, UR6, RZ ;  /* 0x0000000618187c24 */ /* 0x000fe2000f8e02ff */
[----:B------:R-:W-:Y:S01]  /*3980*/  ISETP.LT.OR P5, PT, R6, 0x1, !P1 ;  /* 0x000000010600780c */ /* 0x000fe20004fa1670 */
[----:B------:R-:W-:-:S04]  /*3990*/  IMAD.WIDE.U32 R26, R29, UR6, R26 ;  /* 0x000000061d1a7c25 */ /* 0x000fc8000f8e001a */
[----:B------:R-:W-:Y:S01]  /*39a0*/  FMUL R25, R28, R15 ;  /* 0x0000000f1c197220 */ /* 0x000fe20000400000 */
[----:B------:R-:W-:-:S03]  /*39b0*/  IMAD R29, R29, UR7, R24 ;  /* 0x000000071d1d7c24 */ /* 0x000fc6000f8e0218 */
[----:B------:R-:W-:Y:S01]  /*39c0*/  FFMA R25, R146, R14, R25 ;  /* 0x0000000e92197223 */ /* 0x000fe20000000019 */
[----:B------:R-:W-:Y:S02]  /*39d0*/  IADD3 R24, P4, R26, UR8, RZ ;  /* 0x000000081a187c10 */ /* 0x000fe4000ff9e0ff */
[----:B------:R-:W-:Y:S02]  /*39e0*/  PRMT R26, RZ, 0x7610, R26 ;  /* 0x00007610ff1a7816 */ /* 0x000fe4000000001a */
[----:B------:R-:W-:Y:S02]  /*39f0*/  F2FP.SATFINITE.E4M3.F32.PACK_AB_MERGE_C R31, RZ, R25, RZ ;  /* 0x00000019ff1f723e */ /* 0x000fe400048070ff */
[----:B------:R-:W-:-:S03]  /*3a00*/  IADD3.X R25, R27, UR9, R29, P4, !PT ;  /* 0x000000091b197c10 */ /* 0x000fc6000a7fe41d */
[----:B------:R1:W-:Y:S01]  /*3a10*/  @!P3 STG.E.U8 desc[UR18][R20.64+0x1], R31 ;  /* 0x0000011f1400b986 */ /* 0x0003e2000c101112 */
[----:B------:R-:W-:Y:S05]  /*3a20*/  @P5 BRA `(.L_x_47) ;  /* 0x0000000000045947 */ /* 0x000fea0003800000 */
[----:B------:R3:W5:Y:S02]  /*3a30*/  LDG.E.U8 R26, desc[UR18][R24.64] ;  /* 0x00000012181a7981 */ /* 0x000764000c1e1100 */
.L_x_47:
[----:B------:R-:W-:Y:S05]  /*3a40*/  BSYNC B1 ;  /* 0x0000000000017941 */ /* 0x000fea0003800000 */
.L_x_46:
[----:B-----5:R-:W-:Y:S01]  /*3a50*/  LOP3.LUT R26, R26, 0xff, RZ, 0xc0, !PT ;  /* 0x000000ff1a1a7812 */ /* 0x020fe200078ec0ff */
[----:B------:R-:W-:Y:S01]  /*3a60*/  BSSY B1, `(.L_x_48) ;  /* 0x000000b000017945 */ /* 0x000fe20003800000 */
[----:B------:R-:W-:Y:S02]  /*3a70*/  ISETP.LT.OR P3, PT, R6, 0x2, !P1 ;  /* 0x000000020600780c */ /* 0x000fe40004f61670 */
[----:B------:R-:W-:-:S05]  /*3a80*/  F2FP.F16.E4M3.UNPACK_B R26, R26 ;  /* 0x0000001aff1a723e */ /* 0x000fca00020006ff */
[----:B------:R-:W-:-:S05]  /*3a90*/  HADD2.F32 R26, -RZ, R26.H0_H0 ;  /* 0x2000001aff1a7230 */ /* 0x000fca0000004100 */
[----:B------:R-:W-:-:S04]  /*3aa0*/  FMUL R26, R26, R15 ;  /* 0x0000000f1a1a7220 */ /* 0x000fc80000400000 */
[----:B------:R-:W-:-:S05]  /*3ab0*/  FFMA R26, R149, R14, R26 ;  /* 0x0000000e951a7223 */ /* 0x000fca000000001a */
[----:B------:R-:W-:Y:S02]  /*3ac0*/  F2FP.SATFINITE.E4M3.F32.PACK_AB_MERGE_C R27, RZ, R26, RZ ;  /* 0x0000001aff1b723e */ /* 0x000fe400048070ff */
[----:B------:R-:W-:-:S03]  /*3ad0*/  PRMT R26, RZ, 0x7610, R26 ;  /* 0x00007610ff1a7816 */ /* 0x000fc6000000001a */
[----:B------:R4:W-:Y:S01]  /*3ae0*/  @!P5 STG.E.U8 desc[UR18][R18.64], R27 ;  /* 0x0000001b1200d986 */ /* 0x0009e2000c101112 */
[----:B------:R-:W-:Y:S05]  /*3af0*/  @P3 BRA `(.L_x_49) ;  /* 0x0000000000043947 */ /* 0x000fea0003800000 */
[----:B------:R0:W5:Y:S02]  /*3b00*/  LDG.E.U8 R26, desc[UR18][R24.64+0x1] ;  /* 0x00000112181a7981 */ /* 0x000164000c1e1100 */
.L_x_49:
[----:B------:R-:W-:Y:S05]  /*3b10*/  BSYNC B1 ;  /* 0x0000000000017941 */ /* 0x000fea0003800000 */
.L_x_48:
[----:B-----5:R-:W-:Y:S01]  /*3b20*/  LOP3.LUT R26, R26, 0xff, RZ, 0xc0, !PT ;  /* 0x000000ff1a1a7812 */ /* 0x020fe200078ec0ff */
[----:B------:R-:W-:Y:S01]  /*3b30*/  BSSY B1, `(.L_x_50) ;  /* 0x000000b000017945 */ /* 0x000fe20003800000 */
[----:B------:R-:W-:Y:S02]  /*3b40*/  ISETP.LT.OR P4, PT, R6, 0x9, !P0 ;  /* 0x000000090600780c */ /* 0x000fe40004781670 */
[----:B------:R-:W-:-:S05]  /*3b50*/  F2FP.F16.E4M3.UNPACK_B R26, R26 ;  /* 0x0000001aff1a723e */ /* 0x000fca00020006ff */
[----:B------:R-:W-:-:S05]  /*3b60*/  HADD2.F32 R26, -RZ, R26.H0_H0 ;  /* 0x2000001aff1a7230 */ /* 0x000fca0000004100 */
[----:B----4-:R-:W-:Y:S01]  /*3b70*/  FMUL R27, R26, R15 ;  /* 0x0000000f1a1b7220 */ /* 0x010fe20000400000 */
[----:B------:R-:W-:-:S03]  /*3b80*/  PRMT R26, RZ, 0x7610, R26 ;  /* 0x00007610ff1a7816 */ /* 0x000fc6000000001a */
[----:B------:R-:W-:-:S05]  /*3b90*/  FFMA R27, R144, R14, R27 ;  /* 0x0000000e901b7223 */ /* 0x000fca000000001b */
[----:B------:R-:W-:-:S05]  /*3ba0*/  F2FP.SATFINITE.E4M3.F32.PACK_AB_MERGE_C R27, RZ, R27, RZ ;  /* 0x0000001bff1b723e */ /* 0x000fca00048070ff */
[----:B------:R4:W-:Y:S01]  /*3bb0*/  @!P3 STG.E.U8 desc[UR18][R18.64+0x1], R27 ;  /* 0x0000011b1200b986 */ /* 0x0009e2000c101112 */
[----:B------:R-:W-:Y:S05]  /*3bc0*/  @P4 BRA `(.L_x_51) ;  /* 0x0000000000044947 */ /* 0x000fea0003800000 */
[----:B------:R0:W5:Y:S02]  /*3bd0*/  LDG.E.U8 R26, desc[UR18][R4.64+0x8] ;  /* 0x00000812041a7981 */ /* 0x000164000c1e1100 */
.L_x_51:
[----:B------:R-:W-:Y:S05]  /*3be0*/  BSYNC B1 ;  /* 0x0000000000017941 */ /* 0x000fea0003800000 */
.L_x_50:
[----:B-----5:R-:W-:Y:S01]  /*3bf0*/  LOP3.LUT R26, R26, 0xff, RZ, 0xc0, !PT ;  /* 0x000000ff1a1a7812 */ /* 0x020fe200078ec0ff */
[----:B------:R-:W-:Y:S01]  /*3c00*/  BSSY B1, `(.L_x_52) ;  /* 0x000000b000017945 */ /* 0x000fe20003800000 */
[----:B------:R-:W-:Y:S02]  /*3c10*/  ISETP.LT.OR P3, PT, R6, 0xa, !P0 ;  /* 0x0000000a0600780c */ /* 0x000fe40004761670 */
[----:B------:R-:W-:-:S05]  /*3c20*/  F2FP.F16.E4M3.UNPACK_B R26, R26 ;  /* 0x0000001aff1a723e */ /* 0x000fca00020006ff */
[----:B------:R-:W-:-:S05]  /*3c30*/  HADD2.F32 R26, -RZ, R26.H0_H0 ;  /* 0x2000001aff1a7230 */ /* 0x000fca0000004100 */
[----:B------:R-:W-:-:S04]  /*3c40*/  FMUL R26, R26, R15 ;  /* 0x0000000f1a1a7220 */ /* 0x000fc80000400000 */
[----:B------:R-:W-:-:S05]  /*3c50*/  FFMA R26, R147, R14, R26 ;  /* 0x0000000e931a7223 */ /* 0x000fca000000001a */
[----:B----4-:R-:W-:Y:S02]  /*3c60*/  F2FP.SATFINITE.E4M3.F32.PACK_AB_MERGE_C R27, RZ, R26, RZ ;  /* 0x0000001aff1b723e */ /* 0x010fe400048070ff */
[----:B------:R-:W-:-:S03]  /*3c70*/  PRMT R26, RZ, 0x7610, R26 ;  /* 0x00007610ff1a7816 */ /* 0x000fc6000000001a */
[----:B------:R4:W-:Y:S01]  /*3c80*/  @!P4 STG.E.U8 desc[UR18][R20.64+0x8], R27 ;  /* 0x0000081b1400c986 */ /* 0x0009e2000c101112 */
[----:B------:R-:W-:Y:S05]  /*3c90*/  @P3 BRA `(.L_x_53) ;  /* 0x0000000000043947 */ /* 0x000fea0003800000 */
[----:B------:R0:W5:Y:S02]  /*3ca0*/  LDG.E.U8 R26, desc[UR18][R4.64+0x9] ;  /* 0x00000912041a7981 */ /* 0x000164000c1e1100 */
.L_x_53:
[----:B------:R-:W-:Y:S05]  /*3cb0*/  BSYNC B1 ;  /* 0x0000000000017941 */ /* 0x000fea0003800000 */
.L_x_52:
        /* <DEDUP_REMOVED lines=12> */
.L_x_55:
[----:B------:R-:W-:Y:S05]  /*3d80*/  BSYNC B1 ;  /* 0x0000000000017941 */ /* 0x000fea0003800000 */
.L_x_54:
        /* <DEDUP_REMOVED lines=12> */
.L_x_57:
[----:B------:R-:W-:Y:S05]  /*3e50*/  BSYNC B1 ;  /* 0x0000000000017941 */ /* 0x000fea0003800000 */
.L_x_56:
        /* <DEDUP_REMOVED lines=12> */
.L_x_59:
[----:B------:R-:W-:Y:S05]  /*3f20*/  BSYNC B1 ;  /* 0x0000000000017941 */ /* 0x000fea0003800000 */
.L_x_58:
        /* <DEDUP_REMOVED lines=12> */
.L_x_61:
[----:B------:R-:W-:Y:S05]  /*3ff0*/  BSYNC B1 ;  /* 0x0000000000017941 */ /* 0x000fea0003800000 */
.L_x_60:
        /* <DEDUP_REMOVED lines=12> */
.L_x_63:
[----:B------:R-:W-:Y:S05]  /*40c0*/  BSYNC B1 ;  /* 0x0000000000017941 */ /* 0x000fea0003800000 */
.L_x_62:
        /* <DEDUP_REMOVED lines=12> */
.L_x_65:
[----:B------:R-:W-:Y:S05]  /*4190*/  BSYNC B1 ;  /* 0x0000000000017941 */ /* 0x000fea0003800000 */
.L_x_64:
        /* <DEDUP_REMOVED lines=12> */
.L_x_67:
[----:B------:R-:W-:Y:S05]  /*4260*/  BSYNC B1 ;  /* 0x0000000000017941 */ /* 0x000fea0003800000 */
.L_x_66:
        /* <DEDUP_REMOVED lines=12> */
.L_x_69:
[----:B------:R-:W-:Y:S05]  /*4330*/  BSYNC B1 ;  /* 0x0000000000017941 */ /* 0x000fea0003800000 */
.L_x_68:
        /* <DEDUP_REMOVED lines=12> */
.L_x_71:
[----:B------:R-:W-:Y:S05]  /*4400*/  BSYNC B1 ;  /* 0x0000000000017941 */ /* 0x000fea0003800000 */
.L_x_70:
        /* <DEDUP_REMOVED lines=12> */
.L_x_73:
[----:B------:R-:W-:Y:S05]  /*44d0*/  BSYNC B1 ;  /* 0x0000000000017941 */ /* 0x000fea0003800000 */
.L_x_72:
        /* <DEDUP_REMOVED lines=12> */
.L_x_75:
[----:B------:R-:W-:Y:S05]  /*45a0*/  BSYNC B1 ;  /* 0x0000000000017941 */ /* 0x000fea0003800000 */
.L_x_74:
        /* <DEDUP_REMOVED lines=12> */
.L_x_77:
[----:B------:R-:W-:Y:S05]  /*4670*/  BSYNC B1 ;  /* 0x0000000000017941 */ /* 0x000fea0003800000 */
.L_x_76:
        /* <DEDUP_REMOVED lines=12> */
.L_x_79:
[----:B------:R-:W-:Y:S05]  /*4740*/  BSYNC B1 ;  /* 0x0000000000017941 */ /* 0x000fea0003800000 */
.L_x_78:
        /* <DEDUP_REMOVED lines=12> */
.L_x_81:
[----:B------:R-:W-:Y:S05]  /*4810*/  BSYNC B1 ;  /* 0x0000000000017941 */ /* 0x000fea0003800000 */
.L_x_80:
        /* <DEDUP_REMOVED lines=12> */
.L_x_83:
[----:B------:R-:W-:Y:S05]  /*48e0*/  BSYNC B1 ;  /* 0x0000000000017941 */ /* 0x000fea0003800000 */
.L_x_82:
        /* <DEDUP_REMOVED lines=12> */
.L_x_85:
[----:B------:R-:W-:Y:S05]  /*49b0*/  BSYNC B1 ;  /* 0x0000000000017941 */ /* 0x000fea0003800000 */
.L_x_84:
        /* <DEDUP_REMOVED lines=12> */
.L_x_87:
[----:B------:R-:W-:Y:S05]  /*4a80*/  BSYNC B1 ;  /* 0x0000000000017941 */ /* 0x000fea0003800000 */
.L_x_86:
        /* <DEDUP_REMOVED lines=12> */
.L_x_89:
[----:B------:R-:W-:Y:S05]  /*4b50*/  BSYNC B1 ;  /* 0x0000000000017941 */ /* 0x000fea0003800000 */
.L_x_88:
        /* <DEDUP_REMOVED lines=12> */
.L_x_91:
[----:B------:R-:W-:Y:S05]  /*4c20*/  BSYNC B1 ;  /* 0x0000000000017941 */ /* 0x000fea0003800000 */
.L_x_90:
        /* <DEDUP_REMOVED lines=12> */
.L_x_93:
[----:B------:R-:W-:Y:S05]  /*4cf0*/  BSYNC B1 ;  /* 0x0000000000017941 */ /* 0x000fea0003800000 */
.L_x_92:
        /* <DEDUP_REMOVED lines=12> */
.L_x_95:
[----:B------:R-:W-:Y:S05]  /*4dc0*/  BSYNC B1 ;  /* 0x0000000000017941 */ /* 0x000fea0003800000 */
.L_x_94:
        /* <DEDUP_REMOVED lines=12> */
.L_x_97:
[----:B------:R-:W-:Y:S05]  /*4e90*/  BSYNC B1 ;  /* 0x0000000000017941 */ /* 0x000fea0003800000 */
.L_x_96:
        /* <DEDUP_REMOVED lines=12> */
.L_x_99:
[----:B------:R-:W-:Y:S05]  /*4f60*/  BSYNC B1 ;  /* 0x0000000000017941 */ /* 0x000fea0003800000 */
.L_x_98:
        /* <DEDUP_REMOVED lines=12> */
.L_x_101:
[----:B------:R-:W-:Y:S05]  /*5030*/  BSYNC B1 ;  /* 0x0000000000017941 */ /* 0x000fea0003800000 */
.L_x_100:
        /* <DEDUP_REMOVED lines=12> */
.L_x_103:
[----:B------:R-:W-:Y:S05]  /*5100*/  BSYNC B1 ;  /* 0x0000000000017941 */ /* 0x000fea0003800000 */
.L_x_102:
        /* <DEDUP_REMOVED lines=12> */
.L_x_105:
[----:B------:R-:W-:Y:S05]  /*51d0*/  BSYNC B1 ;  /* 0x0000000000017941 */ /* 0x000fea0003800000 */
.L_x_104:
        /* <DEDUP_REMOVED lines=12> */
.L_x_107:
[----:B------:R-:W-:Y:S05]  /*52a0*/  BSYNC B1 ;  /* 0x0000000000017941 */ /* 0x000fea0003800000 */
.L_x_106:
        /* <DEDUP_REMOVED lines=12> */
.L_x_109:
[----:B------:R-:W-:Y:S05]  /*5370*/  BSYNC B1 ;  /* 0x0000000000017941 */ /* 0x000fea0003800000 */
.L_x_108:
        /* <DEDUP_REMOVED lines=12> */
.L_x_111:
[----:B------:R-:W-:Y:S05]  /*5440*/  BSYNC B1 ;  /* 0x0000000000017941 */ /* 0x000fea0003800000 */
.L_x_110:
        /* <DEDUP_REMOVED lines=12> */
.L_x_113:
[----:B------:R-:W-:Y:S05]  /*5510*/  BSYNC B1 ;  /* 0x0000000000017941 */ /* 0x000fea0003800000 */
.L_x_112:
        /* <DEDUP_REMOVED lines=12> */
.L_x_115:
[----:B------:R-:W-:Y:S05]  /*55e0*/  BSYNC B1 ;  /* 0x0000000000017941 */ /* 0x000fea0003800000 */
.L_x_114:
        /* <DEDUP_REMOVED lines=12> */
.L_x_117:
[----:B------:R-:W-:Y:S05]  /*56b0*/  BSYNC B1 ;  /* 0x0000000000017941 */ /* 0x000fea0003800000 */
.L_x_116:
        /* <DEDUP_REMOVED lines=12> */
.L_x_119:
[----:B------:R-:W-:Y:S05]  /*5780*/  BSYNC B1 ;  /* 0x0000000000017941 */ /* 0x000fea0003800000 */
.L_x_118:
        /* <DEDUP_REMOVED lines=12> */
.L_x_121:
[----:B------:R-:W-:Y:S05]  /*5850*/  BSYNC B1 ;  /* 0x0000000000017941 */ /* 0x000fea0003800000 */
.L_x_120:
        /* <DEDUP_REMOVED lines=12> */
.L_x_123:
[----:B------:R-:W-:Y:S05]  /*5920*/  BSYNC B1 ;  /* 0x0000000000017941 */ /* 0x000fea0003800000 */
.L_x_122:
        /* <DEDUP_REMOVED lines=12> */
.L_x_125:
[----:B------:R-:W-:Y:S05]  /*59f0*/  BSYNC B1 ;  /* 0x0000000000017941 */ /* 0x000fea0003800000 */
.L_x_124:
        /* <DEDUP_REMOVED lines=12> */
.L_x_127:
[----:B------:R-:W-:Y:S05]  /*5ac0*/  BSYNC B1 ;  /* 0x0000000000017941 */ /* 0x000fea0003800000 */
.L_x_126:
        /* <DEDUP_REMOVED lines=12> */
.L_x_129:
[----:B------:R-:W-:Y:S05]  /*5b90*/  BSYNC B1 ;  /* 0x0000000000017941 */ /* 0x000fea0003800000 */
.L_x_128:
        /* <DEDUP_REMOVED lines=12> */
.L_x_131:
[----:B------:R-:W-:Y:S05]  /*5c60*/  BSYNC B1 ;  /* 0x0000000000017941 */ /* 0x000fea0003800000 */
.L_x_130:
        /* <DEDUP_REMOVED lines=12> */
.L_x_133:
[----:B------:R-:W-:Y:S05]  /*5d30*/  BSYNC B1 ;  /* 0x0000000000017941 */ /* 0x000fea0003800000 */
.L_x_132:
        /* <DEDUP_REMOVED lines=12> */
.L_x_135:
[----:B------:R-:W-:Y:S05]  /*5e00*/  BSYNC B1 ;  /* 0x0000000000017941 */ /* 0x000fea0003800000 */
.L_x_134:
        /* <DEDUP_REMOVED lines=12> */
.L_x_137:
[----:B------:R-:W-:Y:S05]  /*5ed0*/  BSYNC B1 ;  /* 0x0000000000017941 */ /* 0x000fea0003800000 */
.L_x_136:
        /* <DEDUP_REMOVED lines=12> */
.L_x_139:
[----:B------:R-:W-:Y:S05]  /*5fa0*/  BSYNC B1 ;  /* 0x0000000000017941 */ /* 0x000fea0003800000 */
.L_x_138:
        /* <DEDUP_REMOVED lines=12> */
.L_x_141:
[----:B------:R-:W-:Y:S05]  /*6070*/  BSYNC B1 ;  /* 0x0000000000017941 */ /* 0x000fea0003800000 */
.L_x_140:
        /* <DEDUP_REMOVED lines=12> */
.L_x_143:
[----:B------:R-:W-:Y:S05]  /*6140*/  BSYNC B1 ;  /* 0x0000000000017941 */ /* 0x000fea0003800000 */
.L_x_142:
        /* <DEDUP_REMOVED lines=12> */
.L_x_145:
[----:B------:R-:W-:Y:S05]  /*6210*/  BSYNC B1 ;  /* 0x0000000000017941 */ /* 0x000fea0003800000 */
.L_x_144:
        /* <DEDUP_REMOVED lines=12> */
.L_x_147:
[----:B------:R-:W-:Y:S05]  /*62e0*/  BSYNC B1 ;  /* 0x0000000000017941 */ /* 0x000fea0003800000 */
.L_x_146:
        /* <DEDUP_REMOVED lines=12> */
.L_x_149:
[----:B------:R-:W-:Y:S05]  /*63b0*/  BSYNC B1 ;  /* 0x0000000000017941 */ /* 0x000fea0003800000 */
.L_x_148:
        /* <DEDUP_REMOVED lines=12> */
.L_x_151:
[----:B------:R-:W-:Y:S05]  /*6480*/  BSYNC B1 ;  /* 0x0000000000017941 */ /* 0x000fea0003800000 */
.L_x_150:
        /* <DEDUP_REMOVED lines=12> */
.L_x_153:
[----:B------:R-:W-:Y:S05]  /*6550*/  BSYNC B1 ;  /* 0x0000000000017941 */ /* 0x000fea0003800000 */
.L_x_152:
        /* <DEDUP_REMOVED lines=12> */
.L_x_155:
[----:B------:R-:W-:Y:S05]  /*6620*/  BSYNC B1 ;  /* 0x0000000000017941 */ /* 0x000fea0003800000 */
.L_x_154:
        /* <DEDUP_REMOVED lines=12> */
.L_x_157:
[----:B------:R-:W-:Y:S05]  /*66f0*/  BSYNC B1 ;  /* 0x0000000000017941 */ /* 0x000fea0003800000 */
.L_x_156:
        /* <DEDUP_REMOVED lines=12> */
.L_x_159:
[----:B------:R-:W-:Y:S05]  /*67c0*/  BSYNC B1 ;  /* 0x0000000000017941 */ /* 0x000fea0003800000 */
.L_x_158:
        /* <DEDUP_REMOVED lines=12> */
.L_x_161:
[----:B------:R-:W-:Y:S05]  /*6890*/  BSYNC B1 ;  /* 0x0000000000017941 */ /* 0x000fea0003800000 */
.L_x_160:
        /* <DEDUP_REMOVED lines=12> */
.L_x_163:
[----:B------:R-:W-:Y:S05]  /*6960*/  BSYNC B1 ;  /* 0x0000000000017941 */ /* 0x000fea0003800000 */
.L_x_162:
[----:B-----5:R-:W-:Y:S01]  /*6970*/  LOP3.LUT R26, R26, 0xff, RZ, 0xc0, !PT ;  /* 0x000000ff1a1a7812 */ /* 0x020fe200078ec0ff */
[----:B------:R-:W-:Y:S01]  /*6980*/  BSSY B1, `(.L_x_164) ;  /* 0x000000b000017945 */ /* 0x000fe20003800000 */
[----:B------:R-:W-:Y:S02]  /*6990*/  ISETP.LT.OR P0, PT, R6, 0x7a, !P0 ;  /* 0x0000007a0600780c */ /* 0x000fe40004701670 */
[----:B------:R-:W-:-:S05]  /*69a0*/  F2FP.F16.E4M3.UNPACK_B R26, R26 ;  /* 0x0000001aff1a723e */ /* 0x000fca00020006ff */
[----:B------:R-:W-:-:S05]  /*69b0*/  HADD2.F32 R26, -RZ, R26.H0_H0 ;  /* 0x2000001aff1a7230 */ /* 0x000fca0000004100 */
[----:B------:R-:W-:-:S04]  /*69c0*/  FMUL R26, R26, R15 ;  /* 0x0000000f1a1a7220 */ /* 0x000fc80000400000 */
[----:B------:R-:W-:Y:S01]  /*69d0*/  FFMA R26, R23, R14, R26 ;  /* 0x0000000e171a7223 */ /* 0x000fe2000000001a */
[----:B------:R-:W-:-:S04]  /*69e0*/  PRMT R23, RZ, 0x7610, R23 ;  /* 0x00007610ff177816 */ /* 0x000fc80000000017 */
[----:B----4-:R-:W-:-:S05]  /*69f0*/  F2FP.SATFINITE.E4M3.F32.PACK_AB_MERGE_C R27, RZ, R26, RZ ;  /* 0x0000001aff1b723e */ /* 0x010fca00048070ff */
[----:B------:R4:W-:Y:S01]  /*6a00*/  @!P4 STG.E.U8 desc[UR18][R20.64+0x78], R27 ;  /* 0x0000781b1400c986 */ /* 0x0009e2000c101112 */
[----:B------:R-:W-:Y:S05]  /*6a10*/  @P0 BRA `(.L_x_165) ;  /* 0x0000000000040947 */ /* 0x000fea0003800000 */
[----:B------:R0:W5:Y:S02]  /*6a20*/  LDG.E.U8 R23, desc[UR18][R4.64+0x79] ;  /* 0x0000791204177981 */ /* 0x000164000c1e1100 */
.L_x_165:
[----:B------:R-:W-:Y:S05]  /*6a30*/  BSYNC B1 ;  /* 0x0000000000017941 */ /* 0x000fea0003800000 */
.L_x_164:
[----:B-----5:R-:W-:Y:S01]  /*6a40*/  LOP3.LUT R23, R23, 0xff, RZ, 0xc0, !PT ;  /* 0x000000ff17177812 */ /* 0x020fe200078ec0ff */
[----:B------:R-:W-:Y:S01]  /*6a50*/  BSSY B1, `(.L_x_166) ;  /* 0x000000b000017945 */ /* 0x000fe20003800000 */
[----:B------:R-:W-:Y:S02]  /*6a60*/  ISETP.LT.OR P3, PT, R6, 0x79, !P1 ;  /* 0x000000790600780c */ /* 0x000fe40004f61670 */
[----:B------:R-:W-:-:S05]  /*6a70*/  F2FP.F16.E4M3.UNPACK_B R23, R23 ;  /* 0x00000017ff17723e */ /* 0x000fca00020006ff */
[----:B0-2---:R-:W-:-:S05]  /*6a80*/  HADD2.F32 R4, -RZ, R23.H0_H0 ;  /* 0x20000017ff047230 */ /* 0x005fca0000004100 */
[----:B------:R-:W-:Y:S01]  /*6a90*/  FMUL R5, R4, R15 ;  /* 0x0000000f04057220 */ /* 0x000fe20000400000 */
[----:B------:R-:W-:-:S03]  /*6aa0*/  PRMT R4, RZ, 0x7610, R4 ;  /* 0x00007610ff047816 */ /* 0x000fc60000000004 */
[----:B------:R-:W-:-:S05]  /*6ab0*/  FFMA R5, R22, R14, R5 ;  /* 0x0000000e16057223 */ /* 0x000fca0000000005 */
[----:B------:R-:W-:-:S05]  /*6ac0*/  F2FP.SATFINITE.E4M3.F32.PACK_AB_MERGE_C R5, RZ, R5, RZ ;  /* 0x00000005ff05723e */ /* 0x000fca00048070ff */
[----:B------:R0:W-:Y:S01]  /*6ad0*/  @!P0 STG.E.U8 desc[UR18][R20.64+0x79], R5 ;  /* 0x0000790514008986 */ /* 0x0001e2000c101112 */
[----:B------:R-:W-:Y:S05]  /*6ae0*/  @P3 BRA `(.L_x_167) ;  /* 0x0000000000043947 */ /* 0x000fea0003800000 */
[----:B------:R2:W5:Y:S02]  /*6af0*/  LDG.E.U8 R4, desc[UR18][R24.64+0x78] ;  /* 0x0000781218047981 */ /* 0x000564000c1e1100 */
.L_x_167:
[----:B------:R-:W-:Y:S05]  /*6b00*/  BSYNC B1 ;  /* 0x0000000000017941 */ /* 0x000fea0003800000 */
.L_x_166:
[----:B-----5:R-:W-:Y:S01]  /*6b10*/  LOP3.LUT R4, R4, 0xff, RZ, 0xc0, !PT ;  /* 0x000000ff04047812 */ /* 0x020fe200078ec0ff */
[----:B------:R-:W-:Y:S01]  /*6b20*/  BSSY B1, `(.L_x_168) ;  /* 0x000000b000017945 */ /* 0x000fe20003800000 */
[----:B------:R-:W-:Y:S02]  /*6b30*/  ISETP.LT.OR P1, PT, R6, 0x7a, !P1 ;  /* 0x0000007a0600780c */ /* 0x000fe40004f21670 */
[----:B------:R-:W-:-:S05]  /*6b40*/  F2FP.F16.E4M3.UNPACK_B R4, R4 ;  /* 0x00000004ff04723e */ /* 0x000fca00020006ff */
[----:B------:R-:W-:-:S05]  /*6b50*/  HADD2.F32 R4, -RZ, R4.H0_H0 ;  /* 0x20000004ff047230 */ /* 0x000fca0000004100 */
[----:B------:R-:W-:-:S04]  /*6b60*/  FMUL R4, R4, R15 ;  /* 0x0000000f04047220 */ /* 0x000fc80000400000 */
[----:B------:R-:W-:-:S05]  /*6b70*/  FFMA R4, R89, R14, R4 ;  /* 0x0000000e59047223 */ /* 0x000fca0000000004 */
[----:B0-----:R-:W-:Y:S02]  /*6b80*/  F2FP.SATFINITE.E4M3.F32.PACK_AB_MERGE_C R5, RZ, R4, RZ ;  /* 0x00000004ff05723e */ /* 0x001fe400048070ff */
[----:B------:R-:W-:-:S03]  /*6b90*/  PRMT R4, RZ, 0x7610, R4 ;  /* 0x00007610ff047816 */ /* 0x000fc60000000004 */
[----:B------:R0:W-:Y:S01]  /*6ba0*/  @!P3 STG.E.U8 desc[UR18][R18.64+0x78], R5 ;  /* 0x000078051200b986 */ /* 0x0001e2000c101112 */
[----:B------:R-:W-:Y:S05]  /*6bb0*/  @P1 BRA `(.L_x_169) ;  /* 0x0000000000041947 */ /* 0x000fea0003800000 */
[----:B------:R0:W5:Y:S02]  /*6bc0*/  LDG.E.U8 R4, desc[UR18][R24.64+0x79] ;  /* 0x0000791218047981 */ /* 0x000164000c1e1100 */
.L_x_169:
[----:B------:R-:W-:Y:S05]  /*6bd0*/  BSYNC B1 ;  /* 0x0000000000017941 */ /* 0x000fea0003800000 */
.L_x_168:
[----:B------:R-:W-:Y:S05]  /*6be0*/  @P1 BRA `(.L_x_170) ;  /* 0x0000001000281947 */ /* 0x000fea0003800000 */
[----:B-----5:R-:W-:-:S04]  /*6bf0*/  LOP3.LUT R4, R4, 0xff, RZ, 0xc0, !PT ;  /* 0x000000ff04047812 */ /* 0x020fc800078ec0ff */
[----:B------:R-:W-:-:S05]  /*6c00*/  F2FP.F16.E4M3.UNPACK_B R4, R4 ;  /* 0x00000004ff04723e */ /* 0x000fca00020006ff */
[----:B------:R-:W-:-:S05]  /*6c10*/  HADD2.F32 R4, -RZ, R4.H0_H0 ;  /* 0x20000004ff047230 */ /* 0x000fca0000004100 */
[----:B0-----:R-:W-:-:S04]  /*6c20*/  FMUL R5, R4, R15 ;  /* 0x0000000f04057220 */ /* 0x001fc80000400000 */
[----:B------:R-:W-:-:S05]  /*6c30*/  FFMA R5, R88, R14, R5 ;  /* 0x0000000e58057223 */ /* 0x000fca0000000005 */
[----:B------:R-:W-:-:S05]  /*6c40*/  F2FP.SATFINITE.E4M3.F32.PACK_AB_MERGE_C R5, RZ, R5, RZ ;  /* 0x00000005ff05723e */ /* 0x000fca00048070ff */
[----:B------:R0:W-:Y:S01]  /*6c50*/  STG.E.U8 desc[UR18][R18.64+0x79], R5 ;  /* 0x0000790512007986 */ /* 0x0001e2000c101112 */
[----:B------:R-:W-:Y:S05]  /*6c60*/  BRA `(.L_x_170) ;  /* 0x0000001000087947 */ /* 0x000fea0003800000 */
.L_x_41:
[----:B------:R-:W-:Y:S01]  /*6c70*/  ISETP.GE.AND P1, PT, R30, 0x1, PT ;  /* 0x000000011e00780c */ /* 0x000fe20003f26270 */
[-C--:B--2---:R-:W-:Y:S01]  /*6c80*/  FMUL R151, R151, R14.reuse ;  /* 0x0000000e97977220 */ /* 0x084fe20000400000 */
[-C--:B------:R-:W-:Y:S01]  /*6c90*/  FMUL R146, R146, R14.reuse ;  /* 0x0000000e92927220 */ /* 0x080fe20000400000 */
[----:B------:R-:W-:Y:S01]  /*6ca0*/  ISETP.GE.AND P0, PT, R30, 0x9, PT ;  /* 0x000000091e00780c */ /* 0x000fe20003f06270 */
[-C--:B------:R-:W-:Y:S01]  /*6cb0*/  FMUL R149, R149, R14.reuse ;  /* 0x0000000e95957220 */ /* 0x080fe20000400000 */
[----:B------:R-:W-:Y:S01]  /*6cc0*/  ISETP.LT.OR P4, PT, R6, 0x1, !P1 ;  /* 0x000000010600780c */ /* 0x000fe20004f81670 */
[-C--:B------:R-:W-:Y:S01]  /*6cd0*/  FMUL R144, R144, R14.reuse ;  /* 0x0000000e90907220 */ /* 0x080fe20000400000 */
[----:B------:R-:W-:Y:S01]  /*6ce0*/  ISETP.LT.OR P5, PT, R6, 0x2, !P1 ;  /* 0x000000020600780c */ /* 0x000fe20004fa1670 */
[-C--:B------:R-:W-:Y:S01]  /*6cf0*/  FMUL R147, R147, R14.reuse ;  /* 0x0000000e93937220 */ /* 0x080fe20000400000 */
[----:B------:R-:W-:Y:S01]  /*6d00*/  F2FP.SATFINITE.E4M3.F32.PACK_AB_MERGE_C R151, RZ, R151, RZ ;  /* 0x00000097ff97723e */ /* 0x000fe200048070ff */
[----:B------:R-:W-:Y:S01]  /*6d10*/  FMUL R142, R142, R14 ;  /* 0x0000000e8e8e7220 */ /* 0x000fe20000400000 */
[----:B------:R-:W-:Y:S01]  /*6d20*/  F2FP.SATFINITE.E4M3.F32.PACK_AB_MERGE_C R5, RZ, R146, RZ ;  /* 0x00000092ff05723e */ /* 0x000fe200048070ff */
[-C--:B------:R-:W-:Y:S01]  /*6d30*/  FMUL R145, R145, R14.reuse ;  /* 0x0000000e91917220 */ /* 0x080fe20000400000 */
[----:B------:R-:W-:Y:S01]  /*6d40*/  ISETP.LT.OR P3, PT, R6, 0x1, !P0 ;  /* 0x000000010600780c */ /* 0x000fe20004761670 */
[-C--:B------:R-:W-:Y:S01]  /*6d50*/  FMUL R140, R140, R14.reuse ;  /* 0x0000000e8c8c7220 */ /* 0x080fe20000400000 */
[C---:B------:R-:W-:Y:S01]  /*6d60*/  ISETP.LT.OR P6, PT, R6.reuse, 0xa, !P1 ;  /* 0x0000000a0600780c */ /* 0x040fe20004fc1670 */
[-C--:B------:R-:W-:Y:S01]  /*6d70*/  FMUL R143, R143, R14.reuse ;  /* 0x0000000e8f8f7220 */ /* 0x080fe20000400000 */
[----:B------:R-:W-:Y:S01]  /*6d80*/  F2FP.SATFINITE.E4M3.F32.PACK_AB_MERGE_C R149, RZ, R149, RZ ;  /* 0x00000095ff95723e */ /* 0x000fe200048070ff */
[----:B------:R-:W-:Y:S01]  /*6d90*/  @!P4 STG.E.U8 desc[UR18][R20.64], R151 ;  /* 0x000000971400c986 */ /* 0x000fe2000c101112 */
[----:B------:R-:W-:Y:S01]  /*6da0*/  ISETP.LT.OR P4, PT, R6, 0x2, !P0 ;  /* 0x000000020600780c */ /* 0x000fe20004781670 */
[----:B------:R-:W-:Y:S01]  /*6db0*/  FMUL R138, R138, R14 ;  /* 0x0000000e8a8a7220 */ /* 0x000fe20000400000 */
[----:B------:R-:W-:Y:S01]  /*6dc0*/  F2FP.SATFINITE.E4M3.F32.PACK_AB_MERGE_C R25, RZ, R144, RZ ;  /* 0x00000090ff19723e */ /* 0x000fe200048070ff */
[----:B------:R0:W-:Y:S01]  /*6dd0*/  @!P5 STG.E.U8 desc[UR18][R20.64+0x1], R5 ;  /* 0x000001051400d986 */ /* 0x0001e2000c101112 */
[C---:B------:R-:W-:Y:S01]  /*6de0*/  ISETP.LT.OR P5, PT, R6.reuse, 0x9, !P1 ;  /* 0x000000090600780c */ /* 0x040fe20004fa1670 */
[-C--:B------:R-:W-:Y:S01]  /*6df0*/  FMUL R141, R141, R14.reuse ;  /* 0x0000000e8d8d7220 */ /* 0x080fe20000400000 */
[----:B------:R-:W-:Y:S01]  /*6e00*/  F2FP.SATFINITE.E4M3.F32.PACK_AB_MERGE_C R147, RZ, R147, RZ ;  /* 0x00000093ff93723e */ /* 0x000fe200048070ff */
[----:B------:R-:W-:Y:S01]  /*6e10*/  @!P3 STG.E.U8 desc[UR18][R18.64], R149 ;  /* 0x000000951200b986 */ /* 0x000fe2000c101112 */
[----:B------:R-:W-:Y:S01]  /*6e20*/  ISETP.LT.OR P3, PT, R6, 0x9, !P0 ;  /* 0x000000090600780c */ /* 0x000fe20004761670 */
[-C--:B------:R-:W-:Y:S01]  /*6e30*/  FMUL R136, R136, R14.reuse ;  /* 0x0000000e88887220 */ /* 0x080fe20000400000 */
[----:B------:R-:W-:Y:S01]  /*6e40*/  F2FP.SATFINITE.E4M3.F32.PACK_AB_MERGE_C R145, RZ, R145, RZ ;  /* 0x00000091ff91723e */ /* 0x000fe200048070ff */
[-C--:B------:R-:W-:Y:S01]  /*6e50*/  FMUL R139, R139, R14.reuse ;  /* 0x0000000e8b8b7220 */ /* 0x080fe20000400000 */
[----:B------:R-:W-:Y:S01]  /*6e60*/  F2FP.SATFINITE.E4M3.F32.PACK_AB_MERGE_C R143, RZ, R143, RZ ;  /* 0x0000008fff8f723e */ /* 0x000fe200048070ff */
[----:B------:R1:W-:Y:S01]  /*6e70*/  @!P4 STG.E.U8 desc[UR18][R18.64+0x1], R25 ;  /* 0x000001191200c986 */ /* 0x0003e2000c101112 */
[----:B------:R-:W-:Y:S01]  /*6e80*/  ISETP.LT.OR P4, PT, R6, 0xa, !P0 ;  /* 0x0000000a0600780c */ /* 0x000fe20004781670 */
[----:B------:R-:W-:Y:S01]  /*6e90*/  FMUL R134, R134, R14 ;  /* 0x0000000e86867220 */ /* 0x000fe20000400000 */
[----:B0-----:R-:W-:Y:S01]  /*6ea0*/  F2FP.SATFINITE.E4M3.F32.PACK_AB_MERGE_C R5, RZ, R142, RZ ;  /* 0x0000008eff05723e */ /* 0x001fe200048070ff */
[----:B------:R-:W-:Y:S01]  /*6eb0*/  @!P5 STG.E.U8 desc[UR18][R20.64+0x8], R147 ;  /* 0x000008931400d986 */ /* 0x000fe2000c101112 */
[C---:B------:R-:W-:Y:S01]  /*6ec0*/  ISETP.LT.OR P5, PT, R6.reuse, 0x11, !P1 ;  /* 0x000000110600780c */ /* 0x040fe20004fa1670 */
[-C--:B------:R-:W-:Y:S01]  /*6ed0*/  FMUL R137, R137, R14.reuse ;  /* 0x0000000e89897220 */ /* 0x080fe20000400000 */
[----:B------:R-:W-:Y:S01]  /*6ee0*/  F2FP.SATFINITE.E4M3.F32.PACK_AB_MERGE_C R141, RZ, R141, RZ ;  /* 0x0000008dff8d723e */ /* 0x000fe200048070ff */
[----:B------:R0:W-:Y:S01]  /*6ef0*/  @!P6 STG.E.U8 desc[UR18][R20.64+0x9], R5 ;  /* 0x000009051400e986 */ /* 0x0001e2000c101112 */
[----:B------:R-:W-:Y:S01]  /*6f00*/  ISETP.LT.OR P6, PT, R6, 0x12, !P1 ;  /* 0x000000120600780c */ /* 0x000fe20004fc1670 */
[----:B------:R-:W-:Y:S01]  /*6f10*/  FMUL R132, R132, R14 ;  /* 0x0000000e84847220 */ /* 0x000fe20000400000 */
[----:B------:R-:W-:Y:S01]  /*6f20*/  F2FP.SATFINITE.E4M3.F32.PACK_AB_MERGE_C R139, RZ, R139, RZ ;  /* 0x0000008bff8b723e */ /* 0x000fe200048070ff */
[----:B------:R-:W-:Y:S01]  /*6f30*/  @!P3 STG.E.U8 desc[UR18][R18.64+0x8], R145 ;  /* 0x000008911200b986 */ /* 0x000fe2000c101112 */
[----:B-1----:R-:W-:Y:S01]  /*6f40*/  F2FP.SATFINITE.E4M3.F32.PACK_AB_MERGE_C R25, RZ, R140, RZ ;  /* 0x0000008cff19723e */ /* 0x002fe200048070ff */
[-C--:B------:R-:W-:Y:S01]  /*6f50*/  FMUL R135, R135, R14.reuse ;  /* 0x0000000e87877220 */ /* 0x080fe20000400000 */
[----:B------:R-:W-:Y:S01]  /*6f60*/  ISETP.LT.OR P3, PT, R6, 0x11, !P0 ;  /* 0x000000110600780c */ /* 0x000fe20004761670 */
[-C--:B------:R-:W-:Y:S01]  /*6f70*/  FMUL R130, R130, R14.reuse ;  /* 0x0000000e82827220 */ /* 0x080fe20000400000 */
[----:B------:R-:W-:Y:S01]  /*6f80*/  F2FP.SATFINITE.E4M3.F32.PACK_AB_MERGE_C R137, RZ, R137, RZ ;  /* 0x00000089ff89723e */ /* 0x000fe200048070ff */
[----:B------:R1:W-:Y:S01]  /*6f90*/  @!P4 STG.E.U8 desc[UR18][R18.64+0x9], R25 ;  /* 0x000009191200c986 */ /* 0x0003e2000c101112 */
[C---:B------:R-:W-:Y:S01]  /*6fa0*/  ISETP.LT.OR P4, PT, R6.reuse, 0x12, !P0 ;  /* 0x000000120600780c */ /* 0x040fe20004781670 */
[----:B------:R-:W-:Y:S01]  /*6fb0*/  FMUL R133, R133, R14 ;  /* 0x0000000e85857220 */ /* 0x000fe20000400000 */
[----:B0-----:R-:W-:Y:S01]  /*6fc0*/  F2FP.SATFINITE.E4M3.F32.PACK_AB_MERGE_C R5, RZ, R138, RZ ;  /* 0x0000008aff05723e */ /* 0x001fe200048070ff */
[----:B------:R-:W-:Y:S01]  /*6fd0*/  @!P5 STG.E.U8 desc[UR18][R20.64+0x10], R143 ;  /* 0x0000108f1400d986 */ /* 0x000fe2000c101112 */
[----:B------:R-:W-:Y:S01]  /*6fe0*/  ISETP.LT.OR P5, PT, R6, 0x19, !P1 ;  /* 0x000000190600780c */ /* 0x000fe20004fa1670 */
[-C--:B------:R-:W-:Y:S01]  /*6ff0*/  FMUL R128, R128, R14.reuse ;  /* 0x0000000e80807220 */ /* 0x080fe20000400000 */
[----:B------:R-:W-:Y:S01]  /*7000*/  F2FP.SATFINITE.E4M3.F32.PACK_AB_MERGE_C R135, RZ, R135, RZ ;  /* 0x00000087ff87723e */ /* 0x000fe200048070ff */
[----:B------:R0:W-:Y:S01]  /*7010*/  @!P6 STG.E.U8 desc[UR18][R20.64+0x11], R5 ;  /* 0x000011051400e986 */ /* 0x0001e2000c101112 */
[----:B------:R-:W-:Y:S01]  /*7020*/  ISETP.LT.OR P6, PT, R6, 0x1a, !P1 ;  /* 0x0000001a0600780c */ /* 0x000fe20004fc1670 */
[-C--:B------:R-:W-:Y:S01]  /*7030*/  FMUL R131, R131, R14.reuse ;  /* 0x0000000e83837220 */ /* 0x080fe20000400000 */
[----:B------:R-:W-:Y:S01]  /*7040*/  FMUL R126, R126, R14 ;  /* 0x0000000e7e7e7220 */ /* 0x000fe20000400000 */
[----:B-1----:R-:W-:Y:S01]  /*7050*/  F2FP.SATFINITE.E4M3.F32.PACK_AB_MERGE_C R25, RZ, R136, RZ ;  /* 0x00000088ff19723e */ /* 0x002fe200048070ff */
[----:B------:R-:W-:Y:S01]  /*7060*/  @!P3 STG.E.U8 desc[UR18][R18.64+0x10], R141 ;  /* 0x0000108d1200b986 */ /* 0x000fe2000c101112 */
[C---:B------:R-:W-:Y:S01]  /*7070*/  ISETP.LT.OR P3, PT, R6.reuse, 0x19, !P0 ;  /* 0x000000190600780c */ /* 0x040fe20004761670 */
        /* <DEDUP_REMOVED lines=37> */
[-C--:B------:R-:W-:Y:S01]  /*72d0*/  FMUL R114, R114, R14.reuse ;  /* 0x0000000e72727220 */ /* 0x080fe20000400000 */
        /* <DEDUP_REMOVED lines=81> */
[C---:B------:R-:W-:Y:S01]  /*77f0*/  ISETP.LT.OR P6, PT, R6.reuse, 0x52, !P1 ;  /* 0x000000520600780c */ /* 0x040fe20004fc1670 */
        /* <DEDUP_REMOVED lines=22> */
[----:B------:R-:W-:-:S02]  /*7960*/  ISETP.LT.OR P3, PT, R6, 0x59, !P0 ;  /* 0x000000590600780c */ /* 0x000fc40004761670 */
[----:B------:R-:W-:Y:S01]  /*7970*/  F2FP.SATFINITE.E4M3.F32.PACK_AB_MERGE_C R93, RZ, R93, RZ ;  /* 0x0000005dff5d723e */ /* 0x000fe200048070ff */
[----:B------:R1:W-:Y:S01]  /*7980*/  @!P4 STG.E.U8 desc[UR18][R18.64+0x51], R25 ;  /* 0x000051191200c986 */ /* 0x0003e2000c101112 */
[C---:B------:R-:W-:Y:S02]  /*7990*/  ISETP.LT.OR P4, PT, R6.reuse, 0x5a, !P0 ;  /* 0x0000005a0600780c */ /* 0x040fe40004781670 */
[----:B0-----:R-:W-:Y:S01]  /*79a0*/  F2FP.SATFINITE.E4M3.F32.PACK_AB_MERGE_C R5, RZ, R102, RZ ;  /* 0x00000066ff05723e */ /* 0x001fe200048070ff */
[----:B------:R-:W-:Y:S01]  /*79b0*/  @!P5 STG.E.U8 desc[UR18][R20.64+0x58], R107 ;  /* 0x0000586b1400d986 */ /* 0x000fe2000c101112 */
[C---:B------:R-:W-:Y:S02]  /*79c0*/  ISETP.LT.OR P5, PT, R6.reuse, 0x61, !P1 ;  /* 0x000000610600780c */ /* 0x040fe40004fa1670 */
[----:B------:R-:W-:Y:S01]  /*79d0*/  F2FP.SATFINITE.E4M3.F32.PACK_AB_MERGE_C R23, RZ, R23, RZ ;  /* 0x00000017ff17723e */ /* 0x000fe200048070ff */
[----:B------:R0:W-:Y:S01]  /*79e0*/  @!P6 STG.E.U8 desc[UR18][R20.64+0x59], R5 ;  /* 0x000059051400e986 */ /* 0x0001e2000c101112 */
[----:B------:R-:W-:-:S02]  /*79f0*/  ISETP.LT.OR P6, PT, R6, 0x62, !P1 ;  /* 0x000000620600780c */ /* 0x000fc40004fc1670 */
[----:B------:R-:W-:Y:S01]  /*7a00*/  F2FP.SATFINITE.E4M3.F32.PACK_AB_MERGE_C R89, RZ, R89, RZ ;  /* 0x00000059ff59723e */ /* 0x000fe200048070ff */
[----:B------:R-:W-:Y:S01]  /*7a10*/  @!P3 STG.E.U8 desc[UR18][R18.64+0x58], R105 ;  /* 0x000058691200b986 */ /* 0x000fe2000c101112 */
[----:B-1----:R-:W-:Y:S02]  /*7a20*/  F2FP.SATFINITE.E4M3.F32.PACK_AB_MERGE_C R25, RZ, R100, RZ ;  /* 0x00000064ff19723e */ /* 0x002fe400048070ff */
[C---:B------:R-:W-:Y:S02]  /*7a30*/  ISETP.LT.OR P3, PT, R6.reuse, 0x61, !P0 ;  /* 0x000000610600780c */ /* 0x040fe40004761670 */
[----:B------:R-:W-:Y:S01]  /*7a40*/  F2FP.SATFINITE.E4M3.F32.PACK_AB_MERGE_C R27, RZ, R88, RZ ;  /* 0x00000058ff1b723e */ /* 0x000fe200048070ff */
[----:B------:R1:W-:Y:S01]  /*7a50*/  @!P4 STG.E.U8 desc[UR18][R18.64+0x59], R25 ;  /* 0x000059191200c986 */ /* 0x0003e2000c101112 */
[C---:B------:R-:W-:Y:S02]  /*7a60*/  ISETP.LT.OR P4, PT, R6.reuse, 0x62, !P0 ;  /* 0x000000620600780c */ /* 0x040fe40004781670 */
[----:B0-----:R-:W-:Y:S01]  /*7a70*/  F2FP.SATFINITE.E4M3.F32.PACK_AB_MERGE_C R5, RZ, R98, RZ ;  /* 0x00000062ff05723e */ /* 0x001fe200048070ff */
[----:B------:R-:W-:Y:S01]  /*7a80*/  @!P5 STG.E.U8 desc[UR18][R20.64+0x60], R101 ;  /* 0x000060651400d986 */ /* 0x000fe2000c101112 */
[----:B------:R-:W-:-:S03]  /*7a90*/  ISETP.LT.OR P5, PT, R6, 0x69, !P1 ;  /* 0x000000690600780c */ /* 0x000fc60004fa1670 */
[----:B------:R0:W-:Y:S01]  /*7aa0*/  @!P6 STG.E.U8 desc[UR18][R20.64+0x61], R5 ;  /* 0x000061051400e986 */ /* 0x0001e2000c101112 */
[C---:B------:R-:W-:Y:S02]  /*7ab0*/  ISETP.LT.OR P6, PT, R6.reuse, 0x6a, !P1 ;  /* 0x0000006a0600780c */ /* 0x040fe40004fc1670 */
[----:B-1----:R-:W-:Y:S01]  /*7ac0*/  F2FP.SATFINITE.E4M3.F32.PACK_AB_MERGE_C R25, RZ, R96, RZ ;  /* 0x00000060ff19723e */ /* 0x002fe200048070ff */
[----:B------:R-:W-:Y:S01]  /*7ad0*/  @!P3 STG.E.U8 desc[UR18][R18.64+0x60], R103 ;  /* 0x000060671200b986 */ /* 0x000fe2000c101112 */
[----:B------:R-:W-:-:S03]  /*7ae0*/  ISETP.LT.OR P3, PT, R6, 0x69, !P0 ;  /* 0x000000690600780c */ /* 0x000fc60004761670 */
        /* <DEDUP_REMOVED lines=12> */
[C---:B------:R-:W-:Y:S01]  /*7bb0*/  ISETP.LT.OR P1, PT, R6.reuse, 0x7a, !P1 ;  /* 0x0000007a0600780c */ /* 0x040fe20004f21670 */
[----:B------:R2:W-:Y:S01]  /*7bc0*/  @!P5 STG.E.U8 desc[UR18][R20.64+0x70], R95 ;  /* 0x0000705f1400d986 */ /* 0x0005e2000c101112 */
[C---:B------:R-:W-:Y:S02]  /*7bd0*/  ISETP.LT.OR P5, PT, R6.reuse, 0x72, !P0 ;  /* 0x000000720600780c */ /* 0x040fe400047a1670 */
[----:B0-----:R-:W-:Y:S01]  /*7be0*/  F2FP.SATFINITE.E4M3.F32.PACK_AB_MERGE_C R5, RZ, R90, RZ ;  /* 0x0000005aff05723e */ /* 0x001fe200048070ff */
[----:B------:R2:W-:Y:S01]  /*7bf0*/  @!P6 STG.E.U8 desc[UR18][R20.64+0x71], R91 ;  /* 0x0000715b1400e986 */ /* 0x0005e2000c101112 */
[C---:B------:R-:W-:Y:S02]  /*7c00*/  ISETP.LT.OR P6, PT, R6.reuse, 0x79, !P0 ;  /* 0x000000790600780c */ /* 0x040fe400047c1670 */
[----:B------:R-:W-:Y:S01]  /*7c10*/  ISETP.LT.OR P0, PT, R6, 0x7a, !P0 ;  /* 0x0000007a0600780c */ /* 0x000fe20004701670 */
[----:B------:R2:W-:Y:S01]  /*7c20*/  @!P3 STG.E.U8 desc[UR18][R18.64+0x70], R93 ;  /* 0x0000705d1200b986 */ /* 0x0005e2000c101112 */
[----:B-1----:R-:W-:-:S05]  /*7c30*/  F2FP.SATFINITE.E4M3.F32.PACK_AB_MERGE_C R25, RZ, R22, RZ ;  /* 0x00000016ff19723e */ /* 0x002fca00048070ff */
[----:B------:R2:W-:Y:S04]  /*7c40*/  @!P5 STG.E.U8 desc[UR18][R18.64+0x71], R5 ;  /* 0x000071051200d986 */ /* 0x0005e8000c101112 */
[----:B------:R2:W-:Y:S04]  /*7c50*/  @!P4 STG.E.U8 desc[UR18][R20.64+0x78], R23 ;  /* 0x000078171400c986 */ /* 0x0005e8000c101112 */
[----:B------:R2:W-:Y:S04]  /*7c60*/  @!P1 STG.E.U8 desc[UR18][R20.64+0x79], R25 ;  /* 0x0000791914009986 */ /* 0x0005e8000c101112 */
[----:B------:R2:W-:Y:S04]  /*7c70*/  @!P6 STG.E.U8 desc[UR18][R18.64+0x78], R89 ;  /* 0x000078591200e986 */ /* 0x0005e8000c101112 */
[----:B------:R2:W-:Y:S02]  /*7c80*/  @!P0 STG.E.U8 desc[UR18][R18.64+0x79], R27 ;  /* 0x0000791b12008986 */ /* 0x0005e4000c101112 */
.L_x_170:
[----:B------:R-:W-:Y:S05]  /*7c90*/  BSYNC B0 ;  /* 0x0000000000007941 */ /* 0x000fea0003800000 */
.L_x_40:
[C---:B------:R-:W-:Y:S01]  /*7ca0*/  LEA R2, P0, R8.reuse, R2, 0x1 ;  /* 0x0000000208027211 */ /* 0x040fe200078008ff */
[----:B------:R-:W-:Y:S01]  /*7cb0*/  ULDC.64 UR6, c[0x0][0x650] ;  /* 0x0001940000067ab9 */ /* 0x000fe20000000a00 */
[----:B-----5:R-:W-:Y:S01]  /*7cc0*/  IMAD.U32 R4, RZ, RZ, UR16 ;  /* 0x00000010ff047e24 */ /* 0x020fe2000f8e00ff */
[----:B0-2---:R-:W-:Y:S01]  /*7cd0*/  PRMT R18, RZ, 0x7610, R18 ;  /* 0x00007610ff127816 */ /* 0x005fe20000000012 */
[----:B------:R-:W-:Y:S01]  /*7ce0*/  IMAD.MOV.U32 R6, RZ, RZ, -0x1 ;  /* 0xffffffffff067424 */ /* 0x000fe200078e00ff */
[----:B------:R-:W-:Y:S01]  /*7cf0*/  LEA.HI.X R3, R8, R3, R0, 0x1, P0 ;  /* 0x0000000308037211 */ /* 0x000fe200000f0c00 */
[----:B------:R0:W-:Y:S01]  /*7d00*/  SYNCS.ARRIVE.TRANS64.A1T0 RZ, [R4+UR21], RZ ;  /* 0x000000ff04ff79a7 */ /* 0x0001e20008100015 */
[----:B------:R-:W-:Y:S01]  /*7d10*/  ISETP.GE.U32.AND P0, PT, R2, UR6, PT ;  /* 0x0000000602007c0c */ /* 0x000fe2000bf06070 */
[----:B------:R-:W-:-:S03]  /*7d20*/  IMAD.MOV.U32 R5, RZ, RZ, -0x1 ;  /* 0xffffffffff057424 */ /* 0x000fc600078e00ff */
[----:B------:R-:W-:Y:S01]  /*7d30*/  ISETP.GE.U32.AND.EX P0, PT, R3, UR7, PT, P0 ;  /* 0x0000000703007c0c */ /* 0x000fe2000bf06100 */
[----:B0-----:R-:W-:-:S12]  /*7d40*/  IMAD.MOV.U32 R4, RZ, RZ, -0x1 ;  /* 0xffffffffff047424 */ /* 0x001fd800078e00ff */
[----:B------:R-:W-:Y:S05]  /*7d50*/  @P0 BRA `(.L_x_171) ;  /* 0x0000000400600947 */ /* 0x000fea0003800000 */
[----:B------:R-:W0:Y:S01]  /*7d60*/  S2R R28, SR_CTAID.X ;  /* 0x00000000001c7919 */ /* 0x000e220000002500 */
[----:B------:R-:W2:Y:S01]  /*7d70*/  LDC.64 R22, c[0x0][0x628] ;  /* 0x00018a00ff167b82 */ /* 0x000ea20000000a00 */
[----:B------:R-:W-:Y:S01]  /*7d80*/  ULDC UR6, c[0x0][0x150] ;  /* 0x0000540000067ab9 */ /* 0x000fe20000000800 */
[----:B-1--4-:R-:W-:Y:S01]  /*7d90*/  IMAD.MOV.U32 R20, RZ, RZ, R2 ;  /* 0x000000ffff147224 */ /* 0x012fe200078e0002 */
[----:B------:R-:W1:Y:S01]  /*7da0*/  S2R R30, SR_CTAID.Y ;  /* 0x00000000001e7919 */ /* 0x000e620000002600 */
[----:B------:R-:W-:-:S04]  /*7db0*/  IMAD.MOV.U32 R21, RZ, RZ, R3 ;  /* 0x000000ffff157224 */ /* 0x000fc800078e0003 */
[----:B------:R-:W4:Y:S08]  /*7dc0*/  LDC R31, c[0x0][0x144] ;  /* 0x00005100ff1f7b82 */ /* 0x000f300000000800 */
[----:B------:R-:W1:Y:S08]  /*7dd0*/  LDC R6, c[0x0][0x630] ;  /* 0x00018c00ff067b82 */ /* 0x000e700000000800 */
[----:B------:R-:W1:Y:S01]  /*7de0*/  LDC.64 R26, c[0x0][0x620] ;  /* 0x00018800ff1a7b82 */ /* 0x000e620000000a00 */
[----:B--2---:R-:W-:-:S04]  /*7df0*/  ISETP.NE.U32.AND P0, PT, R22, RZ, PT ;  /* 0x000000ff1600720c */ /* 0x004fc80003f05070 */
[----:B------:R-:W-:Y:S02]  /*7e00*/  ISETP.NE.AND.EX P0, PT, R23, RZ, PT, P0 ;  /* 0x000000ff1700720c */ /* 0x000fe40003f05300 */
[----:B0-----:R-:W-:-:S05]  /*7e10*/  I2FP.F32.U32 R4, R28 ;  /* 0x0000001c00047245 */ /* 0x001fca0000201000 */
[----:B------:R-:W-:-:S04]  /*7e20*/  FMUL R4, R4, UR6 ;  /* 0x0000000604047c20 */ /* 0x000fc80008400000 */
[----:B------:R0:W2:Y:S02]  /*7e30*/  F2I.U32.TRUNC.NTZ R29, R4 ;  /* 0x00000004001d7305 */ /* 0x0000a4000020f000 */
[----:B----4-:R-:W-:Y:S05]  /*7e40*/  @!P0 BRA `(.L_x_172) ;  /* 0x0000000000288947 */ /* 0x010fea0003800000 */
[----:B------:R-:W4:Y:S02]  /*7e50*/  LDC R5, c[0x0][0x634] ;  /* 0x00018d00ff057b82 */ /* 0x000f240000000800 */
[----:B----4-:R-:W-:-:S05]  /*7e60*/  IADD3 R21, P0, R2, R5, RZ ;  /* 0x0000000502157210 */ /* 0x010fca0007f1e0ff */
[----:B---3--:R-:W-:-:S04]  /*7e70*/  IMAD.X R25, RZ, RZ, R3, P0 ;  /* 0x000000ffff197224 */ /* 0x008fc800000e0603 */
[----:B0-----:R-:W-:-:S04]  /*7e80*/  IMAD.WIDE.U32 R4, R25, R22, RZ ;  /* 0x0000001619047225 */ /* 0x001fc800078e00ff */
[----:B------:R-:W-:-:S04]  /*7e90*/  IMAD.WIDE.U32 R18, P0, R21, R23, R4 ;  /* 0x0000001715127225 */ /* 0x000fc80007800004 */
[----:B------:R-:W-:-:S04]  /*7ea0*/  IMAD.WIDE.U32 R4, R21, R22, RZ ;  /* 0x0000001615047225 */ /* 0x000fc800078e00ff */
[----:B------:R-:W-:Y:S01]  /*7eb0*/  IMAD.X R21, RZ, RZ, RZ, P0 ;  /* 0x000000ffff157224 */ /* 0x000fe200000e06ff */
[----:B------:R-:W-:Y:S01]  /*7ec0*/  IADD3 RZ, P0, R5, R18, RZ ;  /* 0x0000001205ff7210 */ /* 0x000fe20007f1e0ff */
[----:B------:R-:W-:-:S04]  /*7ed0*/  IMAD.MOV.U32 R20, RZ, RZ, R19 ;  /* 0x000000ffff147224 */ /* 0x000fc800078e0013 */
[----:B------:R-:W-:-:S08]  /*7ee0*/  IMAD.WIDE.U32.X R20, R25, R23, R20, P0 ;  /* 0x0000001719147225 */ /* 0x000fd000000e0414 */
.L_x_172:
[-CC-:B-1-3--:R-:W-:Y:S01]  /*7ef0*/  SHF.R.U64 R24, R20, R6.reuse, R21.reuse ;  /* 0x0000000614187219 */ /* 0x18afe20000001215 */
[----:B------:R-:W1:Y:S01]  /*7f00*/  LDC.64 R34, c[0x0][0x640] ;  /* 0x00019000ff227b82 */ /* 0x000e620000000a00 */
[----:B0-----:R-:W-:Y:S01]  /*7f10*/  SHF.R.U32.HI R4, RZ, R6, R21 ;  /* 0x00000006ff047219 */ /* 0x001fe20000011615 */
[----:B--2---:R-:W-:Y:S01]  /*7f20*/  IMAD.MOV R29, RZ, RZ, -R29 ;  /* 0x000000ffff1d7224 */ /* 0x004fe200078e0a1d */
[----:B------:R-:W-:Y:S01]  /*7f30*/  IADD3 R19, P0, RZ, -R24, RZ ;  /* 0x80000018ff137210 */ /* 0x000fe20007f1e0ff */
[----:B------:R-:W-:Y:S01]  /*7f40*/  ULDC UR6, c[0x0][0x154] ;  /* 0x0000550000067ab9 */ /* 0x000fe20000000800 */
[----:B------:R-:W-:Y:S02]  /*7f50*/  IMAD.MOV.U32 R21, RZ, RZ, 0x1 ;  /* 0x00000001ff157424 */ /* 0x000fe400078e00ff */
[----:B------:R-:W-:Y:S01]  /*7f60*/  IMAD R29, R31, R29, R28 ;  /* 0x0000001d1f1d7224 */ /* 0x000fe200078e021c */
[----:B------:R-:W0:Y:S01]  /*7f70*/  LDC R18, c[0x0][0x618] ;  /* 0x00018600ff127b82 */ /* 0x000e220000000800 */
[----:B------:R-:W-:-:S04]  /*7f80*/  IMAD.X R5, RZ, RZ, ~R4, P0 ;  /* 0x000000ffff057224 */ /* 0x000fc800000e0e04 */
[-C--:B------:R-:W-:Y:S02]  /*7f90*/  IMAD R6, R5, R26.reuse, RZ ;  /* 0x0000001a05067224 */ /* 0x080fe400078e02ff */
[C---:B------:R-:W-:Y:S01]  /*7fa0*/  IMAD.WIDE.U32 R4, R19.reuse, R26, R2 ;  /* 0x0000001a13047225 */ /* 0x040fe200078e0002 */
[----:B------:R-:W2:Y:S03]  /*7fb0*/  LDC R20, c[0x0][0x608] ;  /* 0x00018200ff147b82 */ /* 0x000ea60000000800 */
[----:B------:R-:W-:Y:S01]  /*7fc0*/  IMAD R19, R19, R27, R6 ;  /* 0x0000001b13137224 */ /* 0x000fe200078e0206 */
[----:B------:R-:W-:-:S03]  /*7fd0*/  I2FP.F32.U32 R6, R30 ;  /* 0x0000001e00067245 */ /* 0x000fc60000201000 */
[----:B------:R-:W-:Y:S01]  /*7fe0*/  IMAD.IADD R5, R5, 0x1, R19 ;  /* 0x0000000105057824 */ /* 0x000fe200078e0213 */
[----:B------:R-:W3:Y:S01]  /*7ff0*/  LDC R32, c[0x0][0x658] ;  /* 0x00019600ff207b82 */ /* 0x000ee20000000800 */
[----:B-1----:R-:W-:Y:S01]  /*8000*/  ISETP.NE.U32.AND P0, PT, R34, RZ, PT ;  /* 0x000000ff2200720c */ /* 0x002fe20003f05070 */
[----:B------:R-:W-:-:S03]  /*8010*/  IMAD.MOV.U32 R19, RZ, RZ, -0x1 ;  /* 0xffffffffff137424 */ /* 0x000fc600078e00ff */
[----:B------:R-:W-:-:S03]  /*8020*/  ISETP.NE.AND.EX P0, PT, R35, RZ, PT, P0 ;  /* 0x000000ff2300720c */ /* 0x000fc60003f05300 */
[----:B------:R-:W1:Y:S01]  /*8030*/  LDC R27, c[0x0][0x148] ;  /* 0x00005200ff1b7b82 */ /* 0x000e620000000800 */
[-CC-:B0-----:R-:W-:Y:S02]  /*8040*/  SHF.R.U64 R22, R4, R18.reuse, R5.reuse ;  /* 0x0000001204167219 */ /* 0x181fe40000001205 */
[----:B------:R-:W-:Y:S01]  /*8050*/  SHF.R.U32.HI R5, RZ, R18, R5 ;  /* 0x00000012ff057219 */ /* 0x000fe20000011605 */
[----:B------:R-:W-:-:S04]  /*8060*/  FMUL R18, R6, UR6 ;  /* 0x0000000606127c20 */ /* 0x000fc80008400000 */
[----:B------:R-:W0:Y:S01]  /*8070*/  LDC R28, c[0x0][0x600] ;  /* 0x00018000ff1c7b82 */ /* 0x000e220000000800 */
[----:B------:R4:W0:Y:S01]  /*8080*/  F2I.U32.TRUNC.NTZ R25, R18 ;  /* 0x0000001200197305 */ /* 0x000822000020f000 */
[-CC-:B--2---:R-:W-:Y:S02]  /*8090*/  SHF.R.U64 R6, R22, R20.reuse, R5.reuse ;  /* 0x0000001416067219 */ /* 0x184fe40000001205 */
[----:B------:R-:W-:-:S04]  /*80a0*/  SHF.R.U32.HI R5, RZ, R20, R5 ;  /* 0x00000014ff057219 */ /* 0x000fc80000011605 */
[----:B------:R-:W2:Y:S01]  /*80b0*/  LDC R33, c[0x0][0x648] ;  /* 0x00019200ff217b82 */ /* 0x000ea20000000800 */
[-CC-:B---3--:R-:W-:Y:S02]  /*80c0*/  SHF.R.U64 R26, R6, R32.reuse, R5.reuse ;  /* 0x00000020061a7219 */ /* 0x188fe40000001205 */
[-C--:B------:R-:W-:Y:S02]  /*80d0*/  SHF.L.U32 R19, R19, R32.reuse, RZ ;  /* 0x0000002013137219 */ /* 0x080fe400000006ff */
[-C--:B------:R-:W-:Y:S01]  /*80e0*/  SHF.R.U32.HI R5, RZ, R32.reuse, R5 ;  /* 0x00000020ff057219 */ /* 0x080fe20000011605 */
[----:B------:R-:W-:Y:S01]  /*80f0*/  IMAD.MOV.U32 R4, RZ, RZ, R26 ;  /* 0x000000ffff047224 */ /* 0x000fe200078e001a */
[----:B------:R-:W-:Y:S01]  /*8100*/  SHF.L.U32 R32, R21, R32, RZ ;  /* 0x0000002015207219 */ /* 0x000fe200000006ff */
[----:B------:R-:W3:Y:S01]  /*8110*/  LDC R36, c[0x0][0x638] ;  /* 0x00018e00ff247b82 */ /* 0x000ee20000000800 */
[----:B------:R-:W-:-:S07]  /*8120*/  LOP3.LUT R31, RZ, R19, RZ, 0x33, !PT ;  /* 0x00000013ff1f7212 */ /* 0x000fce00078e33ff */
[----:B------:R-:W0:Y:S01]  /*8130*/  LDC R37, c[0x0][0x610] ;  /* 0x00018400ff257b82 */ /* 0x000e220000000800 */
[----:B----4-:R-:W-:Y:S05]  /*8140*/  @!P0 BRA `(.L_x_173) ;  /* 0x0000000000288947 */ /* 0x010fea0003800000 */
[----:B------:R-:W4:Y:S02]  /*8150*/  LDC R21, c[0x0][0x64c] ;  /* 0x00019300ff157b82 */ /* 0x000f240000000800 */
[----:B----4-:R-:W-:-:S05]  /*8160*/  IADD3 R21, P0, R26, R21, RZ ;  /* 0x000000151a157210 */ /* 0x010fca0007f1e0ff */
        /* <DEDUP_REMOVED lines=8> */
.L_x_173:
[----:B--2---:R-:W-:Y:S01]  /*81f0*/  SHF.R.U64 R4, R4, R33, R5 ;  /* 0x0000002104047219 */ /* 0x004fe20000001205 */
[----:B0-----:R-:W-:Y:S01]  /*8200*/  VIADD R21, R28, 0xffffffff ;  /* 0xffffffff1c157836 */ /* 0x001fe20000000000 */
[----:B------:R-:W-:Y:S01]  /*8210*/  LOP3.LUT R19, R6, R31, RZ, 0xc0, !PT ;  /* 0x0000001f06137212 */ /* 0x000fe200078ec0ff */
[----:B------:R-:W-:Y:S02]  /*8220*/  IMAD.MOV R25, RZ, RZ, -R25 ;  /* 0x000000ffff197224 */ /* 0x000fe400078e0a19 */
[----:B------:R-:W-:Y:S02]  /*8230*/  IMAD.MOV R5, RZ, RZ, -R4 ;  /* 0x000000ffff057224 */ /* 0x000fe400078e0a04 */
[----:B------:R-:W-:Y:S01]  /*8240*/  IMAD R6, R32, R4, R19 ;  /* 0x0000000420067224 */ /* 0x000fe200078e0213 */
[----:B------:R-:W-:Y:S01]  /*8250*/  LOP3.LUT R19, R22, R21, RZ, 0xc0, !PT ;  /* 0x0000001516137212 */ /* 0x000fe200078ec0ff */
[----:B-1----:R-:W-:Y:S02]  /*8260*/  @P2 IMAD R29, R27, R25, R30 ;  /* 0x000000191b1d2224 */ /* 0x002fe400078e021e */
[----:B---3--:R-:W-:-:S02]  /*8270*/  IMAD R4, R5, R36, R26 ;  /* 0x0000002405047224 */ /* 0x008fc400078e021a */
[----:B------:R-:W-:Y:S02]  /*8280*/  IMAD R6, R6, R37, R29 ;  /* 0x0000002506067224 */ /* 0x000fe400078e021d */
[----:B------:R-:W-:Y:S02]  /*8290*/  IMAD R19, R4, R28, R19 ;  /* 0x0000001c04137224 */ /* 0x000fe400078e0213 */
[----:B------:R-:W-:Y:S02]  /*82a0*/  IMAD.MOV.U32 R18, RZ, RZ, 0x1 ;  /* 0x00000001ff127424 */ /* 0x000fe400078e00ff */
[----:B------:R-:W-:Y:S01]  /*82b0*/  IMAD.MOV.U32 R4, RZ, RZ, R24 ;  /* 0x000000ffff047224 */ /* 0x000fe200078e0018 */
[----:B------:R-:W-:Y:S02]  /*82c0*/  SEL R5, R19, R6, !P2 ;  /* 0x0000000613057207 */ /* 0x000fe40005000000 */
[----:B------:R-:W-:-:S07]  /*82d0*/  SEL R6, R6, R19, !P2 ;  /* 0x0000001306067207 */ /* 0x000fce0005000000 */
.L_x_171:
[----:B------:R-:W-:Y:S02]  /*82e0*/  LOP3.LUT P0, RZ, R18, 0xff, RZ, 0xc0, !PT ;  /* 0x000000ff12ff7812 */ /* 0x000fe4000780c0ff */
[----:B------:R-:W-:-:S11]  /*82f0*/  LOP3.LUT R150, R150, 0x1, RZ, 0x3c, !PT ;  /* 0x0000000196967812 */ /* 0x000fd600078e3cff */
[----:B------:R-:W-:Y:S05]  /*8300*/  @P0 BRA `(.L_x_174) ;  /* 0xffffff9400400947 */ /* 0x000fea000383ffff */
[----:B------:R-:W-:Y:S05]  /*8310*/  EXIT ;  /* 0x000000000000794d */ /* 0x000fea0003800000 */
.L_x_18:
[----:B------:R-:W-:-:S08]  /*8320*/  ISETP.NE.AND P0, PT, R18, RZ, PT ;  /* 0x000000ff1200720c */ /* 0x000fd00003f05270 */
[----:B--23-5:R-:W0:-:S00]  /*8330*/  USETMAXREG.DEALLOC.CTAPOOL 0x28 ;  /* 0x00000028000079c8 */ /* 0x02ce0000080e0500 */
[----:B------:R-:W-:Y:S05]  /*8340*/  @P0 EXIT ;  /* 0x000000000000094d */ /* 0x000fea0003800000 */
[----:B0-----:R-:W-:Y:S01]  /*8350*/  LOP3.LUT P0, RZ, R20, 0xff, RZ, 0xc0, !PT ;  /* 0x000000ff14ff7812 */ /* 0x001fe2000780c0ff */
[----:B------:R-:W-:Y:S02]  /*8360*/  IMAD.MOV.U32 R12, RZ, RZ, 0x1 ;  /* 0x00000001ff0c7424 */ /* 0x000fe400078e00ff */
[----:B------:R-:W-:-:S10]  /*8370*/  IMAD.MOV.U32 R13, RZ, RZ, RZ ;  /* 0x000000ffff0d7224 */ /* 0x000fd400078e00ff */
[----:B------:R-:W-:Y:S05]  /*8380*/  @!P0 BRA `(.L_x_175) ;  /* 0x0000000c00288947 */ /* 0x000fea0003800000 */
[----:B------:R-:W0:Y:S01]  /*8390*/  S2R R17, SR_CgaCtaId ;  /* 0x0000000000117919 */ /* 0x000e220000008800 */
[----:B------:R-:W-:Y:S01]  /*83a0*/  LOP3.LUT P0, RZ, R11, 0x1f, RZ, 0xc0, !PT ;  /* 0x0000001f0bff7812 */ /* 0x000fe2000780c0ff */
[----:B------:R-:W-:Y:S01]  /*83b0*/  ULDC UR5, c[0x0][0x658] ;  /* 0x0001960000057ab9 */ /* 0x000fe20000000800 */
[----:B------:R-:W-:Y:S01]  /*83c0*/  UMOV UR6, 0xffffffff ;  /* 0xffffffff00067882 */ /* 0x000fe20000000000 */
[----:B------:R-:W-:Y:S01]  /*83d0*/  BSSY B0, `(.L_x_175) ;  /* 0x00000c5000007945 */ /* 0x000fe20003800000 */
[----:B------:R-:W-:Y:S01]  /*83e0*/  USHF.L.U32 UR6, UR6, UR5, URZ ;  /* 0x0000000506067299 */ /* 0x000fe2000800063f */
[C---:B------:R-:W-:Y:S01]  /*83f0*/  ISETP.NE.AND P3, PT, R10.reuse, RZ, PT ;  /* 0x000000ff0a00720c */ /* 0x040fe20003f65270 */
[----:B------:R-:W-:Y:S01]  /*8400*/  IMAD.MOV.U32 R15, RZ, RZ, 0x1 ;  /* 0x00000001ff0f7424 */ /* 0x000fe200078e00ff */
[----:B------:R-:W-:Y:S01]  /*8410*/  ISETP.NE.OR P0, PT, R10, RZ, !P0 ;  /* 0x000000ff0a00720c */ /* 0x000fe20004705670 */
[----:B------:R-:W-:Y:S01]  /*8420*/  IMAD.MOV.U32 R12, RZ, RZ, 0x1 ;  /* 0x00000001ff0c7424 */ /* 0x000fe200078e00ff */
[----:B------:R-:W-:Y:S01]  /*8430*/  LOP3.LUT R14, R7, 0x2, RZ, 0xfc, !PT ;  /* 0x00000002070e7812 */ /* 0x000fe200078efcff */
[----:B------:R-:W-:Y:S01]  /*8440*/  IMAD.MOV.U32 R13, RZ, RZ, RZ ;  /* 0x000000ffff0d7224 */ /* 0x000fe200078e00ff */
[----:B------:R-:W-:Y:S01]  /*8450*/  ULDC UR4, c[0x0][0x600] ;  /* 0x0001800000047ab9 */ /* 0x000fe20000000800 */
[----:B------:R-:W-:Y:S01]  /*8460*/  UMOV UR7, 0x1 ;  /* 0x0000000100077882 */ /* 0x000fe20000000000 */
[----:B------:R-:W-:-:S02]  /*8470*/  UIADD3 UR22, UR13, 0x1, URZ ;  /* 0x000000010d167890 */ /* 0x000fc4000fffe03f */
[----:B------:R-:W-:Y:S02]  /*8480*/  UIADD3 UR16, UR4, -0x1, URZ ;  /* 0xffffffff04107890 */ /* 0x000fe4000fffe03f */
[----:B------:R-:W-:Y:S02]  /*8490*/  USHF.L.U32 UR18, UR7, UR5, URZ ;  /* 0x0000000507127299 */ /* 0x000fe4000800063f */
[----:B------:R-:W-:Y:S01]  /*84a0*/  ULOP3.LUT UR17, URZ, UR6, URZ, 0x33, !UPT ;  /* 0x000000063f117292 */ /* 0x000fe2000f8e333f */
[----:B------:R-:W-:Y:S01]  /*84b0*/  ULDC.64 UR20, c[0x0][0x198] ;  /* 0x0000660000147ab9 */ /* 0x000fe20000000a00 */
[C---:B0-----:R-:W-:Y:S02]  /*84c0*/  IMAD.SHL.U32 R16, R17.reuse, 0x40, RZ ;  /* 0x0000004011107824 */ /* 0x041fe400078e00ff */
[----:B------:R-:W-:-:S03]  /*84d0*/  IMAD.SHL.U32 R17, R17, 0x1000, RZ ;  /* 0x0000100011117824 */ /* 0x000fc600078e00ff */
[----:B------:R-:W-:Y:S02]  /*84e0*/  LOP3.LUT R16, R16, 0x40, RZ, 0xc0, !PT ;  /* 0x0000004010107812 */ /* 0x000fe400078ec0ff */
[----:B------:R-:W-:-:S07]  /*84f0*/  LOP3.LUT R17, R17, 0x1000, RZ, 0xc0, !PT ;  /* 0x0000100011117812 */ /* 0x000fce00078ec0ff */
.L_x_187:
[----:B------:R-:W-:-:S03]  /*8500*/  UMOV UR4, 0xffffffff ;  /* 0xffffffff00047882 */ /* 0x000fc60000000000 */
[----:B------:R-:W-:Y:S05]  /*8510*/  BRA.DIV UR4, `(.L_x_176) ;  /* 0x0000001604dc7947 */ /* 0x000fea000b800000 */
[----:B------:R-:W-:-:S13]  /*8520*/  ELECT P1, URZ, PT ;  /* 0x00000000003f782f */ /* 0x000fda0003820000 */
.L_x_214:
[----:B------:R-:W0:Y:S01]  /*8530*/  LDC R10, c[0x0][0x28c] ;  /* 0x0000a300ff0a7b82 */ /* 0x000e220000000800 */
[----:B------:R-:W-:Y:S01]  /*8540*/  BSSY B1, `(.L_x_177) ;  /* 0x0000039000017945 */ /* 0x000fe20003800000 */
[----:B0-----:R-:W-:-:S13]  /*8550*/  ISETP.LT.OR P1, PT, R10, 0x1, !P1 ;  /* 0x000000010a00780c */ /* 0x001fda0004f21670 */
[----:B------:R-:W-:Y:S05]  /*8560*/  @P1 BRA `(.L_x_178) ;  /* 0x0000000000d81947 */ /* 0x000fea0003800000 */
[----:B------:R-:W-:Y:S02]  /*8570*/  IMAD R18, R5, 0x80, R16 ;  /* 0x0000008005127824 */ /* 0x000fe400078e0210 */
[----:B------:R-:W-:Y:S02]  /*8580*/  IMAD.SHL.U32 R19, R6, 0x40, RZ ;  /* 0x0000004006137824 */ /* 0x000fe400078e00ff */
[----:B------:R-:W-:Y:S02]  /*8590*/  IMAD.MOV.U32 R20, RZ, RZ, RZ ;  /* 0x000000ffff147224 */ /* 0x000fe400078e00ff */
[----:B------:R-:W-:Y:S02]  /*85a0*/  IMAD.U32 R22, RZ, RZ, UR22 ;  /* 0x00000016ff167e24 */ /* 0x000fe4000f8e00ff */
[----:B------:R-:W-:Y:S02]  /*85b0*/  IMAD.MOV.U32 R5, RZ, RZ, R12 ;  /* 0x000000ffff057224 */ /* 0x000fe400078e000c */
[----:B------:R-:W-:-:S07]  /*85c0*/  IMAD.MOV.U32 R6, RZ, RZ, R13 ;  /* 0x000000ffff067224 */ /* 0x000fce00078e000d */
.L_x_182:
[----:B------:R-:W0:Y:S01]  /*85d0*/  S2R R11, SR_CgaCtaId ;  /* 0x00000000000b7919 */ /* 0x000e220000008800 */
[----:B------:R-:W-:-:S04]  /*85e0*/  MOV R10, 0x400 ;  /* 0x00000400000a7802 */ /* 0x000fc80000000f00 */
[----:B0-----:R-:W-:Y:S02]  /*85f0*/  LEA R23, R11, R10, 0x18 ;  /* 0x0000000a0b177211 */ /* 0x001fe400078ec0ff */
[----:B------:R-:W-:Y:S01]  /*8600*/  SHF.L.U32 R10, R5, 0x1f, RZ ;  /* 0x0000001f050a7819 */ /* 0x000fe200000006ff */
[----:B------:R-:W0:Y:S02]  /*8610*/  @!P3 LDC R11, c[0x0][0x500] ;  /* 0x00014000ff0bbb82 */ /* 0x000e240000000800 */
[----:B------:R-:W-:-:S04]  /*8620*/  IMAD R21, R6, 0x8, R23 ;  /* 0x0000000806157824 */ /* 0x000fc800078e0217 */
[----:B------:R-:W1:Y:S02]  /*8630*/  SYNCS.PHASECHK.TRANS64.TRYWAIT P1, [R21+URZ+0x90], R10 ;  /* 0x0000900a150075a7 */ /* 0x000e64000802017f */
[----:B-1----:R-:W-:Y:S05]  /*8640*/  @!P1 BRA `(.L_x_179) ;  /* 0x0000001400b09947 */ /* 0x002fea0003800000 */
.L_x_215:
[----:B-1----:R-:W-:Y:S01]  /*8650*/  PRMT R10, R14, 0x9910, RZ ;  /* 0x000099100e0a7816 */ /* 0x002fe200000000ff */
[----:B0-----:R0:W-:Y:S03]  /*8660*/  @!P3 SYNCS.ARRIVE.TRANS64 RZ, [R21+URZ], R11 ;  /* 0x0000000b15ffb9a7 */ /* 0x0011e6000800003f */
[----:B------:R-:W-:-:S13]  /*8670*/  ISETP.NE.AND P1, PT, R10, 0x2, PT ;  /* 0x000000020a00780c */ /* 0x000fda0003f25270 */
[----:B0-----:R-:W-:Y:S05]  /*8680*/  @P1 BRA `(.L_x_180) ;  /* 0x0000000000041947 */ /* 0x001fea0003800000 */
[----:B------:R-:W-:Y:S01]  /*8690*/  BPT.TRAP 0x1 ;  /* 0x000000040000795c */ /* 0x000fe20000300000 */
.L_x_180:
[----:B------:R-:W-:Y:S05]  /*86a0*/  @P0 BRA `(.L_x_181) ;  /* 0x0000000000040947 */ /* 0x000fea0003800000 */
[----:B------:R-:W-:Y:S01]  /*86b0*/  BPT.TRAP 0x1 ;  /* 0x000000040000795c */ /* 0x000fe20000300000 */
.L_x_181:
[----:B------:R-:W-:Y:S01]  /*86c0*/  R2UR UR15, R23 ;  /* 0x00000000170f72ca */ /* 0x000fe200000e0000 */
[C---:B------:R-:W-:Y:S01]  /*86d0*/  IMAD R23, R6.reuse, 0x1000, R23 ;  /* 0x0000100006177824 */ /* 0x040fe200078e0217 */
[----:B------:R-:W-:Y:S01]  /*86e0*/  R2UR UR9, R21 ;  /* 0x00000000150972ca */ /* 0x000fe200000e0000 */
[----:B------:R-:W-:Y:S01]  /*86f0*/  IMAD R10, R6, 0x2000, R17 ;  /* 0x00002000060a7824 */ /* 0x000fe200078e0211 */
[----:B------:R-:W-:Y:S01]  /*8700*/  UIADD3 UR4, UP0, UR20, 0xf0, URZ ;  /* 0x000000f014047890 */ /* 0x000fe2000ff1e03f */
[----:B------:R-:W-:Y:S01]  /*8710*/  VIADD R22, R22, 0xffffffff ;  /* 0xffffffff16167836 */ /* 0x000fe20000000000 */
[----:B------:R-:W-:Y:S01]  /*8720*/  R2UR UR5, R23 ;  /* 0x00000000170572ca */ /* 0x000fe200000e0000 */
[----:B------:R-:W-:Y:S01]  /*8730*/  UIADD3 UR24, UP1, UR20, 0x1f0, URZ ;  /* 0x000001f014187890 */ /* 0x000fe2000ff3e03f */
[----:B------:R-:W-:Y:S01]  /*8740*/  R2UR UR8, R10 ;  /* 0x000000000a0872ca */ /* 0x000fe200000e0000 */
[----:B------:R-:W-:Y:S01]  /*8750*/  VIADD R6, R6, 0x1 ;  /* 0x0000000106067836 */ /* 0x000fe20000000000 */
[----:B------:R-:W-:Y:S01]  /*8760*/  R2UR UR11, R19 ;  /* 0x00000000130b72ca */ /* 0x000fe200000e0000 */
[----:B------:R-:W-:Y:S01]  /*8770*/  UIADD3.X UR25, URZ, UR21, URZ, UP1, !UPT ;  /* 0x000000153f197290 */ /* 0x000fe20008ffe43f */
[----:B------:R-:W-:Y:S01]  /*8780*/  R2UR UR10, R20 ;  /* 0x00000000140a72ca */ /* 0x000fe200000e0000 */
[----:B------:R-:W-:Y:S01]  /*8790*/  UMOV UR6, 0x0 ;  /* 0x0000000000067882 */ /* 0x000fe20000000000 */
[----:B------:R-:W-:Y:S01]  /*87a0*/  R2UR UR12, R4 ;  /* 0x00000000040c72ca */ /* 0x000fe200000e0000 */
[----:B------:R-:W-:Y:S01]  /*87b0*/  UMOV UR7, 0x10000000 ;  /* 0x1000000000077882 */ /* 0x000fe20000000000 */
[----:B------:R-:W-:Y:S01]  /*87c0*/  R2UR UR19, R18 ;  /* 0x00000000121372ca */ /* 0x000fe200000e0000 */
[----:B------:R-:W-:Y:S01]  /*87d0*/  UMOV UR23, 0x30000 ;  /* 0x0003000000177882 */ /* 0x000fe20000000000 */
[----:B------:R-:W-:Y:S01]  /*87e0*/  ISETP.GT.AND P4, PT, R22, 0x1, PT ;  /* 0x000000011600780c */ /* 0x000fe20003f84270 */
[----:B------:R-:W-:Y:S01]  /*87f0*/  UIADD3 UR14, UR5, 0x200, URZ ;  /* 0x00000200050e7890 */ /* 0x000fe2000fffe03f */
[----:B------:R-:W-:Y:S01]  /*8800*/  ISETP.NE.AND P1, PT, R6, 0x12, PT ;  /* 0x000000120600780c */ /* 0x000fe20003f25270 */
[----:B------:R-:W-:Y:S01]  /*8810*/  UIADD3.X UR5, URZ, UR21, URZ, UP0, !UPT ;  /* 0x000000153f057290 */ /* 0x000fe200087fe43f */
[----:B------:R-:W-:Y:S01]  /*8820*/  VIADD R20, R20, 0x40 ;  /* 0x0000004014147836 */ /* 0x000fe20000000000 */
[----:B------:R-:W-:Y:S01]  /*8830*/  UIADD3 UR15, UR15, 0x12200, UR8 ;  /* 0x000122000f0f7890 */ /* 0x000fe2000fffe008 */
[----:B------:R-:W-:-:S02]  /*8840*/  SEL R10, RZ, 0x1, P1 ;  /* 0x00000001ff0a7807 */ /* 0x000fc40000800000 */
[----:B------:R-:W-:Y:S01]  /*8850*/  UMOV UR8, UR14 ;  /* 0x0000000e00087c82 */ /* 0x000fe20008000000 */
[----:B------:R-:W-:Y:S02]  /*8860*/  SEL R6, R6, RZ, P1 ;  /* 0x000000ff06067207 */ /* 0x000fe40000800000 */
[----:B------:R-:W-:Y:S01]  /*8870*/  LOP3.LUT R5, R5, R10, RZ, 0x3c, !PT ;  /* 0x0000000a05057212 */ /* 0x000fe200078e3cff */
[----:B------:R0:W-:Y:S02]  /*8880*/  UTMALDG.3D [UR8], [UR4], desc[UR6] ;  /* 0x00000608040075b4 */ /* 0x0001e40008011000 */
[----:B0-----:R-:W-:Y:S01]  /*8890*/  UMOV UR11, UR19 ;  /* 0x00000013000b7c82 */ /* 0x001fe20008000000 */
[----:B------:R-:W-:Y:S02]  /*88a0*/  UMOV UR8, UR15 ;  /* 0x0000000f00087c82 */ /* 0x000fe40008000000 */
[----:B------:R0:W-:Y:S02]  /*88b0*/  UTMALDG.3D.MULTICAST [UR8], [UR24], UR23, desc[UR6] ;  /* 0x00000608180073b4 */ /* 0x0001e40008011817 */
[----:B0-----:R-:W-:Y:S05]  /*88c0*/  @P4 BRA `(.L_x_182) ;  /* 0xfffffffc00404947 */ /* 0x001fea000383ffff */
.L_x_178:
[----:B------:R-:W-:Y:S05]  /*88d0*/  BSYNC B1 ;  /* 0x0000000000017941 */ /* 0x000fea0003800000 */
.L_x_177:
[----:B------:R-:W-:Y:S01]  /*88e0*/  LOP3.LUT P5, RZ, R15, 0xff, RZ, 0xc0, !PT ;  /* 0x000000ff0fff7812 */ /* 0x000fe200078ac0ff */
[----:B------:R-:W-:Y:S01]  /*88f0*/  VIADD R6, R13, UR13 ;  /* 0x0000000d0d067c36 */ /* 0x000fe20008000000 */
[----:B------:R-:W-:Y:S01]  /*8900*/  ULDC.64 UR4, c[0x0][0x650] ;  /* 0x0001940000047ab9 */ /* 0x000fe20000000a00 */
[----:B------:R-:W-:Y:S01]  /*8910*/  IMAD.U32 R11, RZ, RZ, UR13 ;  /* 0x0000000dff0b7e24 */ /* 0x000fe2000f8e00ff */
[----:B------:R-:W-:Y:S01]  /*8920*/  UISETP.GE.U32.AND UP0, UPT, UR13, 0x12, UPT ;  /* 0x000000120d00788c */ /* 0x000fe2000bf06070 */
[----:B------:R-:W-:Y:S01]  /*8930*/  BSSY B1, `(.L_x_183) ;  /* 0x000006c000017945 */ /* 0x000fe20003800000 */
[----:B------:R-:W-:Y:S02]  /*8940*/  ISETP.GT.U32.AND P1, PT, R6, 0x11, PT ;  /* 0x000000110600780c */ /* 0x000fe40003f24070 */
[----:B------:R-:W-:Y:S02]  /*8950*/  PRMT R15, RZ, 0x7610, R15 ;  /* 0x00007610ff0f7816 */ /* 0x000fe4000000000f */
[----:B------:R-:W-:-:S02]  /*8960*/  ISETP.LT.U32.AND P1, PT, R11, 0x12, P1 ;  /* 0x000000120b00780c */ /* 0x000fc40000f21070 */
[----:B------:R-:W-:Y:S01]  /*8970*/  PLOP3.LUT P4, PT, PT, PT, UP0, 0x80, 0x0 ;  /* 0x000000000000781c */ /* 0x000fe20003f8f008 */
[----:B------:R-:W0:Y:S01]  /*8980*/  @P5 S2R R5, SR_CgaCtaId ;  /* 0x0000000000055919 */ /* 0x000e220000008800 */
[----:B------:R-:W-:-:S04]  /*8990*/  @P5 MOV R4, 0x400 ;  /* 0x0000040000045802 */ /* 0x000fc80000000f00 */
[----:B0-----:R-:W-:Y:S01]  /*89a0*/  @P5 LEA R10, R5, R4, 0x18 ;  /* 0x00000004050a5211 */ /* 0x001fe200078ec0ff */
[----:B------:R-:W-:-:S03]  /*89b0*/  IMAD.WIDE.U32 R4, R6, 0x38e38e39, RZ ;  /* 0x38e38e3906047825 */ /* 0x000fc600078e00ff */
[----:B------:R0:W-:Y:S01]  /*89c0*/  @P5 SYNCS.ARRIVE.TRANS64.A1T0 RZ, [R10+URZ+0x158], RZ ;  /* 0x000158ff0aff59a7 */ /* 0x0001e2000810003f */
[----:B------:R-:W-:Y:S01]  /*89d0*/  IADD3 R2, P5, R2, R8, RZ ;  /* 0x0000000802027210 */ /* 0x000fe20007fbe0ff */
[----:B------:R-:W-:Y:S01]  /*89e0*/  IMAD.MOV.U32 R4, RZ, RZ, -0x1 ;  /* 0xffffffffff047424 */ /* 0x000fe200078e00ff */
[----:B------:R-:W-:Y:S02]  /*89f0*/  SHF.R.U32.HI R11, RZ, 0x2, R5 ;  /* 0x00000002ff0b7819 */ /* 0x000fe40000011605 */
[----:B------:R-:W-:Y:S01]  /*8a00*/  SEL R5, RZ, 0x1, !P1 ;  /* 0x00000001ff057807 */ /* 0x000fe20004800000 */
[----:B------:R-:W-:Y:S01]  /*8a10*/  IMAD.X R3, R3, 0x1, R0, P5 ;  /* 0x0000000103037824 */ /* 0x000fe200028e0600 */
[----:B------:R-:W-:Y:S01]  /*8a20*/  ISETP.GE.U32.AND P1, PT, R2, UR4, PT ;  /* 0x0000000402007c0c */ /* 0x000fe2000bf26070 */
[----:B------:R-:W-:Y:S01]  /*8a30*/  IMAD R13, R11, -0x12, R6 ;  /* 0xffffffee0b0d7824 */ /* 0x000fe200078e0206 */
[----:B------:R-:W-:Y:S01]  /*8a40*/  LOP3.LUT R12, R12, R5, RZ, 0x3c, !PT ;  /* 0x000000050c0c7212 */ /* 0x000fe200078e3cff */
[----:B------:R-:W-:Y:S01]  /*8a50*/  IMAD.MOV.U32 R6, RZ, RZ, -0x1 ;  /* 0xffffffffff067424 */ /* 0x000fe200078e00ff */
[----:B------:R-:W-:Y:S01]  /*8a60*/  ISETP.GE.U32.AND.EX P1, PT, R3, UR5, PT, P1 ;  /* 0x0000000503007c0c */ /* 0x000fe2000bf26110 */
[----:B------:R-:W-:Y:S01]  /*8a70*/  IMAD.MOV.U32 R5, RZ, RZ, -0x1 ;  /* 0xffffffffff057424 */ /* 0x000fe200078e00ff */
[----:B------:R-:W-:-:S02]  /*8a80*/  @P4 LOP3.LUT R12, R12, 0x1, R11, 0x78, !PT ;  /* 0x000000010c0c4812 */ /* 0x000fc400078e780b */
[----:B0-----:R-:W-:-:S09]  /*8a90*/  PRMT R10, RZ, 0x7610, R10 ;  /* 0x00007610ff0a7816 */ /* 0x001fd2000000000a */
[----:B------:R-:W-:Y:S05]  /*8aa0*/  @P1 BRA `(.L_x_184) ;  /* 0x0000000400501947 */ /* 0x000fea0003800000 */
[----:B------:R-:W0:Y:S01]  /*8ab0*/  S2R R6, SR_CTAID.X ;  /* 0x0000000000067919 */ /* 0x000e220000002500 */
[----:B------:R-:W-:Y:S01]  /*8ac0*/  ULDC.64 UR4, c[0x0][0x628] ;  /* 0x00018a0000047ab9 */ /* 0x000fe20000000a00 */
[----:B------:R-:W-:Y:S01]  /*8ad0*/  ULDC UR7, c[0x0][0x630] ;  /* 0x00018c0000077ab9 */ /* 0x000fe20000000800 */
[----:B------:R-:W-:Y:S01]  /*8ae0*/  ISETP.NE.U32.AND P1, PT, RZ, UR4, PT ;  /* 0x00000004ff007c0c */ /* 0x000fe2000bf25070 */
[----:B------:R-:W1:Y:S01]  /*8af0*/  S2R R19, SR_CTAID.Y ;  /* 0x0000000000137919 */ /* 0x000e620000002600 */
[----:B------:R-:W-:Y:S01]  /*8b00*/  ULDC UR8, c[0x0][0x150] ;  /* 0x0000540000087ab9 */ /* 0x000fe20000000800 */
[----:B------:R-:W-:Y:S01]  /*8b10*/  IMAD.MOV.U32 R4, RZ, RZ, R2 ;  /* 0x000000ffff047224 */ /* 0x000fe200078e0002 */
[----:B------:R-:W-:Y:S01]  /*8b20*/  ISETP.NE.AND.EX P1, PT, RZ, UR5, PT, P1 ;  /* 0x00000005ff007c0c */ /* 0x000fe2000bf25310 */
[----:B------:R-:W-:Y:S01]  /*8b30*/  IMAD.MOV.U32 R5, RZ, RZ, R3 ;  /* 0x000000ffff057224 */ /* 0x000fe200078e0003 */
[----:B0-----:R-:W-:-:S11]  /*8b40*/  I2FP.F32.U32 R20, R6 ;  /* 0x0000000600147245 */ /* 0x001fd60000201000 */
[----:B------:R-:W-:Y:S05]  /*8b50*/  @!P1 BRA `(.L_x_185) ;  /* 0x0000000000289947 */ /* 0x000fea0003800000 */
[----:B------:R-:W-:Y:S02]  /*8b60*/  ULDC UR6, c[0x0][0x634] ;  /* 0x00018d0000067ab9 */ /* 0x000fe40000000800 */
[----:B------:R-:W-:-:S05]  /*8b70*/  IADD3 R5, P1, R2, UR6, RZ ;  /* 0x0000000602057c10 */ /* 0x000fca000ff3e0ff */
[----:B------:R-:W-:-:S04]  /*8b80*/  IMAD.X R21, RZ, RZ, R3, P1 ;  /* 0x000000ffff157224 */ /* 0x000fc800008e0603 */
[----:B------:R-:W-:-:S04]  /*8b90*/  IMAD.WIDE.U32 R10, R21, UR4, RZ ;  /* 0x00000004150a7c25 */ /* 0x000fc8000f8e00ff */
[----:B------:R-:W-:-:S04]  /*8ba0*/  IMAD.WIDE.U32 R10, P1, R5, UR5, R10 ;  /* 0x00000005050a7c25 */ /* 0x000fc8000f82000a */
[----:B------:R-:W-:-:S04]  /*8bb0*/  IMAD.WIDE.U32 R4, R5, UR4, RZ ;  /* 0x0000000405047c25 */ /* 0x000fc8000f8e00ff */
[----:B------:R-:W-:Y:S01]  /*8bc0*/  IMAD.MOV.U32 R4, RZ, RZ, R11 ;  /* 0x000000ffff047224 */ /* 0x000fe200078e000b */
[----:B------:R-:W-:Y:S01]  /*8bd0*/  IADD3 RZ, P4, R5, R10, RZ ;  /* 0x0000000a05ff7210 */ /* 0x000fe20007f9e0ff */
[----:B------:R-:W-:-:S04]  /*8be0*/  IMAD.X R5, RZ, RZ, RZ, P1 ;  /* 0x000000ffff057224 */ /* 0x000fc800008e06ff */
[----:B------:R-:W-:-:S08]  /*8bf0*/  IMAD.WIDE.U32.X R4, R21, UR5, R4, P4 ;  /* 0x0000000515047c25 */ /* 0x000fd0000a0e0404 */
.L_x_185:
[--C-:B------:R-:W-:Y:S01]  /*8c00*/  SHF.R.U64 R18, R4, UR7, R5.reuse ;  /* 0x0000000704127c19 */ /* 0x100fe20008001205 */
[----:B------:R-:W-:Y:S01]  /*8c10*/  FMUL R20, R20, UR8 ;  /* 0x0000000814147c20 */ /* 0x000fe20008400000 */
[----:B------:R-:W0:Y:S01]  /*8c20*/  LDC R21, c[0x0][0x144] ;  /* 0x00005100ff157b82 */ /* 0x000e220000000800 */
[----:B-1----:R-:W-:Y:S01]  /*8c30*/  I2FP.F32.U32 R10, R19 ;  /* 0x00000013000a7245 */ /* 0x002fe20000201000 */
[----:B------:R-:W-:Y:S01]  /*8c40*/  ULDC UR6, c[0x0][0x154] ;  /* 0x0000550000067ab9 */ /* 0x000fe20000000800 */
[----:B------:R-:W-:Y:S01]  /*8c50*/  SHF.R.U32.HI R4, RZ, UR7, R5 ;  /* 0x00000007ff047c19 */ /* 0x000fe20008011605 */
[----:B------:R-:W-:Y:S01]  /*8c60*/  ULDC.64 UR4, c[0x0][0x620] ;  /* 0x0001880000047ab9 */ /* 0x000fe20000000a00 */
[----:B------:R-:W-:Y:S01]  /*8c70*/  IADD3 R5, P1, RZ, -R18, RZ ;  /* 0x80000012ff057210 */ /* 0x000fe20007f3e0ff */
[----:B------:R-:W1:Y:S01]  /*8c80*/  F2I.U32.TRUNC.NTZ R20, R20 ;  /* 0x0000001400147305 */ /* 0x000e62000020f000 */
[----:B------:R-:W-:Y:S01]  /*8c90*/  FMUL R10, R10, UR6 ;  /* 0x000000060a0a7c20 */ /* 0x000fe20008400000 */
[----:B------:R-:W2:Y:S01]  /*8ca0*/  LDC R22, c[0x0][0x148] ;  /* 0x00005200ff167b82 */ /* 0x000ea20000000800 */
[----:B------:R-:W-:Y:S01]  /*8cb0*/  ULDC.64 UR6, c[0x0][0x640] ;  /* 0x0001900000067ab9 */ /* 0x000fe20000000a00 */
[----:B------:R-:W-:Y:S01]  /*8cc0*/  IMAD.X R4, RZ, RZ, ~R4, P1 ;  /* 0x000000ffff047224 */ /* 0x000fe200008e0e04 */
[----:B------:R-:W-:-:S03]  /*8cd0*/  ISETP.NE.U32.AND P1, PT, RZ, UR6, PT ;  /* 0x00000006ff007c0c */ /* 0x000fc6000bf25070 */
[----:B------:R-:W-:Y:S01]  /*8ce0*/  IMAD R4, R4, UR4, RZ ;  /* 0x0000000404047c24 */ /* 0x000fe2000f8e02ff */
[----:B------:R-:W3:Y:S01]  /*8cf0*/  F2I.U32.TRUNC.NTZ R10, R10 ;  /* 0x0000000a000a7305 */ /* 0x000ee2000020f000 */
[----:B------:R-:W-:Y:S02]  /*8d00*/  ISETP.NE.AND.EX P1, PT, RZ, UR7, PT, P1 ;  /* 0x00000007ff007c0c */ /* 0x000fe4000bf25310 */
[C---:B------:R-:W-:Y:S02]  /*8d10*/  IMAD R11, R5.reuse, UR5, R4 ;  /* 0x00000005050b7c24 */ /* 0x040fe4000f8e0204 */
[----:B------:R-:W-:Y:S01]  /*8d20*/  IMAD.WIDE.U32 R4, R5, UR4, R2 ;  /* 0x0000000405047c25 */ /* 0x000fe2000f8e0002 */
[----:B------:R-:W-:-:S03]  /*8d30*/  ULDC UR4, c[0x0][0x618] ;  /* 0x0001860000047ab9 */ /* 0x000fc60000000800 */
[----:B-1----:R-:W-:Y:S02]  /*8d40*/  IMAD.MOV R20, RZ, RZ, -R20 ;  /* 0x000000ffff147224 */ /* 0x002fe400078e0a14 */
[----:B------:R-:W-:Y:S02]  /*8d50*/  IMAD.IADD R5, R5, 0x1, R11 ;  /* 0x0000000105057824 */ /* 0x000fe400078e020b */
[----:B0-----:R-:W-:-:S03]  /*8d60*/  IMAD R6, R21, R20, R6 ;  /* 0x0000001415067224 */ /* 0x001fc600078e0206 */
[--C-:B------:R-:W-:Y:S01]  /*8d70*/  SHF.R.U64 R20, R4, UR4, R5.reuse ;  /* 0x0000000404147c19 */ /* 0x100fe20008001205 */
[----:B---3--:R-:W-:Y:S01]  /*8d80*/  IMAD.MOV R4, RZ, RZ, -R10 ;  /* 0x000000ffff047224 */ /* 0x008fe200078e0a0a */
[----:B------:R-:W-:Y:S01]  /*8d90*/  SHF.R.U32.HI R5, RZ, UR4, R5 ;  /* 0x00000004ff057c19 */ /* 0x000fe20008011605 */
[----:B------:R-:W-:Y:S02]  /*8da0*/  ULDC UR4, c[0x0][0x608] ;  /* 0x0001820000047ab9 */ /* 0x000fe40000000800 */
[----:B--2---:R-:W-:Y:S01]  /*8db0*/  @P2 IMAD R6, R22, R4, R19 ;  /* 0x0000000416062224 */ /* 0x004fe200078e0213 */
[--C-:B------:R-:W-:Y:S02]  /*8dc0*/  SHF.R.U64 R22, R20, UR4, R5.reuse ;  /* 0x0000000414167c19 */ /* 0x100fe40008001205 */
[----:B------:R-:W-:Y:S01]  /*8dd0*/  SHF.R.U32.HI R5, RZ, UR4, R5 ;  /* 0x00000004ff057c19 */ /* 0x000fe20008011605 */
[----:B------:R-:W-:-:S03]  /*8de0*/  ULDC UR4, c[0x0][0x658] ;  /* 0x0001960000047ab9 */ /* 0x000fc60000000800 */
[--C-:B------:R-:W-:Y:S02]  /*8df0*/  SHF.R.U64 R19, R22, UR4, R5.reuse ;  /* 0x0000000416137c19 */ /* 0x100fe40008001205 */
[----:B------:R-:W-:-:S03]  /*8e00*/  SHF.R.U32.HI R21, RZ, UR4, R5 ;  /* 0x00000004ff157c19 */ /* 0x000fc60008011605 */
[----:B------:R-:W-:Y:S02]  /*8e10*/  IMAD.MOV.U32 R10, RZ, RZ, R19 ;  /* 0x000000ffff0a7224 */ /* 0x000fe400078e0013 */
[----:B------:R-:W-:Y:S01]  /*8e20*/  IMAD.MOV.U32 R5, RZ, RZ, R21 ;  /* 0x000000ffff057224 */ /* 0x000fe200078e0015 */
[----:B------:R-:W-:Y:S06]  /*8e30*/  @!P1 BRA `(.L_x_186) ;  /* 0x00000000002c9947 */ /* 0x000fec0003800000 */
        /* <DEDUP_REMOVED lines=9> */
[----:B------:R-:W-:-:S04]  /*8ed0*/  IMAD.WIDE.U32.X R4, R21, UR7, R4, P4 ;  /* 0x0000000715047c25 */ /* 0x000fc8000a0e0404 */
[----:B------:R-:W-:-:S07]  /*8ee0*/  IMAD.MOV.U32 R10, RZ, RZ, R4 ;  /* 0x000000ffff0a7224 */ /* 0x000fce00078e0004 */
.L_x_186:
[----:B------:R-:W-:Y:S01]  /*8ef0*/  ULDC UR4, c[0x0][0x648] ;  /* 0x0001920000047ab9 */ /* 0x000fe20000000800 */
[----:B------:R-:W-:Y:S01]  /*8f00*/  LOP3.LUT R4, R22, UR17, RZ, 0xc0, !PT ;  /* 0x0000001116047c12 */ /* 0x000fe2000f8ec0ff */
[----:B------:R-:W-:Y:S01]  /*8f10*/  ULDC UR5, c[0x0][0x610] ;  /* 0x0001840000057ab9 */ /* 0x000fe20000000800 */
[----:B------:R-:W-:Y:S01]  /*8f20*/  SHF.R.U64 R5, R10, UR4, R5 ;  /* 0x000000040a057c19 */ /* 0x000fe20008001205 */
[----:B------:R-:W-:Y:S01]  /*8f30*/  ULDC UR4, c[0x0][0x638] ;  /* 0x00018e0000047ab9 */ /* 0x000fe20000000800 */
[----:B------:R-:W-:-:S03]  /*8f40*/  LOP3.LUT R20, R20, UR16, RZ, 0xc0, !PT ;  /* 0x0000001014147c12 */ /* 0x000fc6000f8ec0ff */
[----:B------:R-:W-:Y:S02]  /*8f50*/  IMAD.MOV R10, RZ, RZ, -R5 ;  /* 0x000000ffff0a7224 */ /* 0x000fe400078e0a05 */
[----:B------:R-:W-:Y:S02]  /*8f60*/  IMAD R5, R5, UR18, R4 ;  /* 0x0000001205057c24 */ /* 0x000fe4000f8e0204 */
[----:B------:R-:W-:Y:S01]  /*8f70*/  IMAD R19, R10, UR4, R19 ;  /* 0x000000040a137c24 */ /* 0x000fe2000f8e0213 */
[----:B------:R-:W-:Y:S01]  /*8f80*/  ULDC UR4, c[0x0][0x600] ;  /* 0x0001800000047ab9 */ /* 0x000fe20000000800 */
[----:B------:R-:W-:Y:S02]  /*8f90*/  IMAD R6, R5, UR5, R6 ;  /* 0x0000000505067c24 */ /* 0x000fe4000f8e0206 */
[----:B------:R-:W-:Y:S02]  /*8fa0*/  IMAD R19, R19, UR4, R20 ;  /* 0x0000000413137c24 */ /* 0x000fe4000f8e0214 */
[----:B------:R-:W-:-:S02]  /*8fb0*/  IMAD.MOV.U32 R10, RZ, RZ, 0x1 ;  /* 0x00000001ff0a7424 */ /* 0x000fc400078e00ff */
[----:B------:R-:W-:Y:S01]  /*8fc0*/  IMAD.MOV.U32 R4, RZ, RZ, R18 ;  /* 0x000000ffff047224 */ /* 0x000fe200078e0012 */
[----:B------:R-:W-:Y:S02]  /*8fd0*/  SEL R5, R19, R6, !P2 ;  /* 0x0000000613057207 */ /* 0x000fe40005000000 */
[----:B------:R-:W-:-:S07]  /*8fe0*/  SEL R6, R6, R19, !P2 ;  /* 0x0000001306067207 */ /* 0x000fce0005000000 */
.L_x_184:
[----:B------:R-:W-:Y:S05]  /*8ff0*/  BSYNC B1 ;  /* 0x0000000000017941 */ /* 0x000fea0003800000 */
.L_x_183:
[----:B------:R-:W-:-:S13]  /*9000*/  LOP3.LUT P1, RZ, R10, 0xff, RZ, 0xc0, !PT ;  /* 0x000000ff0aff7812 */ /* 0x000fda000782c0ff */
[----:B------:R-:W-:Y:S05]  /*9010*/  @P1 BRA `(.L_x_187) ;  /* 0xfffffff400381947 */ /* 0x000fea000383ffff */
[----:B------:R-:W-:Y:S05]  /*9020*/  BSYNC B0 ;  /* 0x0000000000007941 */ /* 0x000fea0003800000 */
.L_x_175:
[----:B------:R-:W-:-:S03]  /*9030*/  UMOV UR4, 0xffffffff ;  /* 0xffffffff00047882 */ /* 0x000fc60000000000 */
[----:B------:R-:W-:Y:S05]  /*9040*/  BRA.DIV UR4, `(.L_x_188) ;  /* 0x0000000e04447947 */ /* 0x000fea000b800000 */
[----:B------:R-:W-:-:S13]  /*9050*/  ELECT P0, URZ, PT ;  /* 0x00000000003f782f */ /* 0x000fda0003800000 */
.L_x_218:
[----:B------:R-:W-:Y:S04]  /*9060*/  BSSY B0, `(.L_x_189) ;  /* 0x00000a9000007945 */ /* 0x000fe80003800000 */
[----:B------:R-:W-:Y:S05]  /*9070*/  @!P0 BRA `(.L_x_190) ;  /* 0x00000008009c8947 */ /* 0x000fea0003800000 */
[----:B------:R-:W-:-:S04]  /*9080*/  LOP3.LUT R7, R7, 0x2, RZ, 0xfc, !PT ;  /* 0x0000000207077812 */ /* 0x000fc800078efcff */
[----:B------:R-:W-:-:S13]  /*9090*/  ISETP.NE.AND P0, PT, R7, 0x3, PT ;  /* 0x000000030700780c */ /* 0x000fda0003f05270 */
[----:B------:R-:W-:Y:S05]  /*90a0*/  @!P0 BRA `(.L_x_191) ;  /* 0x0000000000048947 */ /* 0x000fea0003800000 */
[----:B------:R-:W-:Y:S01]  /*90b0*/  BPT.TRAP 0x1 ;  /* 0x000000040000795c */ /* 0x000fe20000300000 */
.L_x_191:
[----:B------:R-:W0:Y:S01]  /*90c0*/  S2R R3, SR_CgaCtaId ;  /* 0x0000000000037919 */ /* 0x000e220000008800 */
[----:B------:R-:W-:Y:S02]  /*90d0*/  MOV R0, 0x400 ;  /* 0x0000040000007802 */ /* 0x000fe40000000f00 */
[----:B------:R-:W-:Y:S02]  /*90e0*/  SHF.L.U32 R2, R12, 0x1f, RZ ;  /* 0x0000001f0c027819 */ /* 0x000fe400000006ff */
[----:B0-----:R-:W-:-:S05]  /*90f0*/  LEA R0, R3, R0, 0x18 ;  /* 0x0000000003007211 */ /* 0x001fca00078ec0ff */
[----:B------:R-:W-:-:S04]  /*9100*/  VIADD R0, R0, 0x90 ;  /* 0x0000009000007836 */ /* 0x000fc80000000000 */
[C---:B------:R-:W-:Y:S02]  /*9110*/  IMAD R5, R13.reuse, 0x8, R0 ;  /* 0x000000080d057824 */ /* 0x040fe400078e0200 */
[----:B------:R-:W-:Y:S02]  /*9120*/  VIADD R13, R13, 0x1 ;  /* 0x000000010d0d7836 */ /* 0x000fe40000000000 */
[----:B------:R-:W0:Y:S03]  /*9130*/  SYNCS.PHASECHK.TRANS64.TRYWAIT P0, [R5+URZ], R2 ;  /* 0x00000002050075a7 */ /* 0x000e26000800017f */
[----:B------:R-:W-:-:S04]  /*9140*/  ISETP.NE.AND P1, PT, R13, 0x12, PT ;  /* 0x000000120d00780c */ /* 0x000fc80003f25270 */
[----:B------:R-:W-:Y:S02]  /*9150*/  SEL R3, RZ, 0x1, P1 ;  /* 0x00000001ff037807 */ /* 0x000fe40000800000 */
[----:B------:R-:W-:Y:S02]  /*9160*/  SEL R13, R13, RZ, P1 ;  /* 0x000000ff0d0d7207 */ /* 0x000fe40000800000 */
[----:B------:R-:W-:-:S03]  /*9170*/  LOP3.LUT R12, R12, R3, RZ, 0x3c, !PT ;  /* 0x000000030c0c7212 */ /* 0x000fc600078e3cff */
[----:B------:R-:W-:Y:S01]  /*9180*/  IMAD R7, R13, 0x8, R0 ;  /* 0x000000080d077824 */ /* 0x000fe200078e0200 */
[----:B------:R-:W-:Y:S01]  /*9190*/  SHF.L.U32 R4, R12, 0x1f, RZ ;  /* 0x0000001f0c047819 */ /* 0x000fe200000006ff */
[----:B0-----:R-:W-:Y:S06]  /*91a0*/  @!P0 BRA `(.L_x_192) ;  /* 0x0000000c00108947 */ /* 0x001fec0003800000 */
.L_x_219:
[----:B------:R-:W1:Y:S01]  /*91b0*/  SYNCS.PHASECHK.TRANS64.TRYWAIT P0, [R7+URZ], R4 ;  /* 0x00000004070075a7 */ /* 0x000e62000800017f */
[----:B0-----:R-:W-:-:S05]  /*91c0*/  VIADD R2, R13, 0x1 ;  /* 0x000000010d027836 */ /* 0x001fca0000000000 */
[----:B------:R-:W-:-:S04]  /*91d0*/  ISETP.NE.AND P1, PT, R2, 0x12, PT ;  /* 0x000000120200780c */ /* 0x000fc80003f25270 */
[----:B------:R-:W-:Y:S02]  /*91e0*/  SEL R3, RZ, 0x1, P1 ;  /* 0x00000001ff037807 */ /* 0x000fe40000800000 */
[----:B------:R-:W-:Y:S02]  /*91f0*/  SEL R9, R2, RZ, P1 ;  /* 0x000000ff02097207 */ /* 0x000fe40000800000 */
[----:B------:R-:W-:-:S03]  /*9200*/  LOP3.LUT R12, R12, R3, RZ, 0x3c, !PT ;  /* 0x000000030c0c7212 */ /* 0x000fc600078e3cff */
[----:B------:R-:W-:Y:S01]  /*9210*/  IMAD R6, R9, 0x8, R0 ;  /* 0x0000000809067824 */ /* 0x000fe200078e0200 */
[----:B------:R-:W-:Y:S01]  /*9220*/  SHF.L.U32 R5, R12, 0x1f, RZ ;  /* 0x0000001f0c057819 */ /* 0x000fe200000006ff */
[----:B-1----:R-:W-:Y:S06]  /*9230*/  @!P0 BRA `(.L_x_193) ;  /* 0x0000000c00008947 */ /* 0x002fec0003800000 */
.L_x_220:
[----:B------:R-:W1:Y:S01]  /*9240*/  SYNCS.PHASECHK.TRANS64.TRYWAIT P0, [R6+URZ], R5 ;  /* 0x00000005060075a7 */ /* 0x000e62000800017f */
[----:B------:R-:W-:-:S05]  /*9250*/  VIADD R2, R9, 0x1 ;  /* 0x0000000109027836 */ /* 0x000fca0000000000 */
[----:B------:R-:W-:-:S04]  /*9260*/  ISETP.NE.AND P1, PT, R2, 0x12, PT ;  /* 0x000000120200780c */ /* 0x000fc80003f25270 */
[----:B------:R-:W-:Y:S02]  /*9270*/  SEL R3, RZ, 0x1, P1 ;  /* 0x00000001ff037807 */ /* 0x000fe40000800000 */
[----:B0-----:R-:W-:Y:S02]  /*9280*/  SEL R7, R2, RZ, P1 ;  /* 0x000000ff02077207 */ /* 0x001fe40000800000 */
[----:B------:R-:W-:-:S03]  /*9290*/  LOP3.LUT R12, R12, R3, RZ, 0x3c, !PT ;  /* 0x000000030c0c7212 */ /* 0x000fc600078e3cff */
[----:B------:R-:W-:Y:S01]  /*92a0*/  IMAD R9, R7, 0x8, R0 ;  /* 0x0000000807097824 */ /* 0x000fe200078e0200 */
[----:B------:R-:W-:Y:S01]  /*92b0*/  SHF.L.U32 R4, R12, 0x1f, RZ ;  /* 0x0000001f0c047819 */ /* 0x000fe200000006ff */
[----:B-1----:R-:W-:Y:S06]  /*92c0*/  @!P0 BRA `(.L_x_194) ;  /* 0x0000000800f08947 */ /* 0x002fec0003800000 */
.L_x_221:
[----:B------:R-:W1:Y:S01]  /*92d0*/  SYNCS.PHASECHK.TRANS64.TRYWAIT P0, [R9+URZ], R4 ;  /* 0x00000004090075a7 */ /* 0x000e62000800017f */
[----:B------:R-:W-:-:S05]  /*92e0*/  VIADD R2, R7, 0x1 ;  /* 0x0000000107027836 */ /* 0x000fca0000000000 */
[----:B------:R-:W-:-:S04]  /*92f0*/  ISETP.NE.AND P1, PT, R2, 0x12, PT ;  /* 0x000000120200780c */ /* 0x000fc80003f25270 */
[----:B------:R-:W-:Y:S02]  /*9300*/  SEL R3, RZ, 0x1, P1 ;  /* 0x00000001ff037807 */ /* 0x000fe40000800000 */
[----:B------:R-:W-:Y:S02]  /*9310*/  SEL R7, R2, RZ, P1 ;  /* 0x000000ff02077207 */ /* 0x000fe40000800000 */
[----:B------:R-:W-:-:S03]  /*9320*/  LOP3.LUT R12, R12, R3, RZ, 0x3c, !PT ;  /* 0x000000030c0c7212 */ /* 0x000fc600078e3cff */
[----:B0-----:R-:W-:Y:S01]  /*9330*/  IMAD R6, R7, 0x8, R0 ;  /* 0x0000000807067824 */ /* 0x001fe200078e0200 */
[----:B------:R-:W-:Y:S01]  /*9340*/  SHF.L.U32 R5, R12, 0x1f, RZ ;  /* 0x0000001f0c057819 */ /* 0x000fe200000006ff */
[----:B-1----:R-:W-:Y:S06]  /*9350*/  @!P0 BRA `(.L_x_195) ;  /* 0x0000000800e08947 */ /* 0x002fec0003800000 */
.L_x_222:
        /* <DEDUP_REMOVED lines=9> */
.L_x_223:
        /* <DEDUP_REMOVED lines=9> */
.L_x_224:
        /* <DEDUP_REMOVED lines=9> */
.L_x_225:
        /* <DEDUP_REMOVED lines=9> */
.L_x_226:
        /* <DEDUP_REMOVED lines=9> */
.L_x_227:
        /* <DEDUP_REMOVED lines=9> */
.L_x_228:
        /* <DEDUP_REMOVED lines=9> */
.L_x_229:
        /* <DEDUP_REMOVED lines=9> */
.L_x_230:
        /* <DEDUP_REMOVED lines=9> */
.L_x_231:
        /* <DEDUP_REMOVED lines=9> */
.L_x_232:
        /* <DEDUP_REMOVED lines=9> */
.L_x_233:
        /* <DEDUP_REMOVED lines=9> */
.L_x_234:
[----:B------:R-:W1:Y:S01]  /*9a20*/  SYNCS.PHASECHK.TRANS64.TRYWAIT P0, [R6+URZ], R5 ;  /* 0x00000005060075a7 */ /* 0x000e62000800017f */
[----:B------:R-:W-:-:S05]  /*9a30*/  VIADD R2, R7, 0x1 ;  /* 0x0000000107027836 */ /* 0x000fca0000000000 */
[----:B------:R-:W-:-:S04]  /*9a40*/  ISETP.NE.AND P1, PT, R2, 0x12, PT ;  /* 0x000000120200780c */ /* 0x000fc80003f25270 */
[----:B0-----:R-:W-:Y:S02]  /*9a50*/  SEL R4, RZ, 0x1, P1 ;  /* 0x00000001ff047807 */ /* 0x001fe40000800000 */
[----:B------:R-:W-:Y:S02]  /*9a60*/  SEL R3, R2, RZ, P1 ;  /* 0x000000ff02037207 */ /* 0x000fe40000800000 */
[----:B------:R-:W-:Y:S01]  /*9a70*/  LOP3.LUT R4, R11, R4, RZ, 0x3c, !PT ;  /* 0x000000040b047212 */ /* 0x000fe200078e3cff */
[----:B-1----:R-:W-:Y:S06]  /*9a80*/  @!P0 BRA `(.L_x_208) ;  /* 0x0000000800188947 */ /* 0x002fec0003800000 */
.L_x_235:
[----:B------:R-:W-:Y:S01]  /*9a90*/  IMAD R3, R3, 0x8, R0 ;  /* 0x0000000803037824 */ /* 0x000fe200078e0200 */
[----:B------:R-:W-:-:S07]  /*9aa0*/  SHF.L.U32 R0, R4, 0x1f, RZ ;  /* 0x0000001f04007819 */ /* 0x000fce00000006ff */
.L_x_209:
[----:B-1----:R1:W2:Y:S02]  /*9ab0*/  SYNCS.PHASECHK.TRANS64.TRYWAIT P0, [R3+URZ], R0 ;  /* 0x00000000030075a7 */ /* 0x0022a4000800017f */
[----:B--2---:R-:W-:Y:S05]  /*9ac0*/  @!P0 NANOSLEEP.SYNCS 0x989680 ;  /* 0x009896800000895d */ /* 0x004fea0003900000 */
[----:B------:R-:W2:Y:S02]  /*9ad0*/  @!P0 SYNCS.PHASECHK.TRANS64 P0, [R3+URZ], R0 ;  /* 0x00000000030085a7 */ /* 0x000ea4000800007f */
[----:B--2---:R-:W-:Y:S05]  /*9ae0*/  @!P0 BRA `(.L_x_209) ;  /* 0xfffffffc00f08947 */ /* 0x004fea000383ffff */
.L_x_190:
[----:B------:R-:W-:Y:S05]  /*9af0*/  BSYNC B0 ;  /* 0x0000000000007941 */ /* 0x000fea0003800000 */
.L_x_189:
[----:B------:R-:W-:Y:S05]  /*9b00*/  EXIT ;  /* 0x000000000000794d */ /* 0x000fea0003800000 */
.L_x_20:
[----:B0-----:R-:W-:-:S04]  /*9b10*/  IMAD.U32 R19, RZ, RZ, UR15 ;  /* 0x0000000fff137e24 */ /* 0x001fc8000f8e00ff */
[----:B------:R0:W1:Y:S03]  /*9b20*/  SYNCS.PHASECHK.TRANS64.TRYWAIT P0, [R19+URZ+-0x8], R18 ;  /* 0xfffff812130075a7 */ /* 0x000066000800017f */
[----:B-1----:R-:W-:Y:S05]  /*9b30*/  @!P0 NANOSLEEP.SYNCS 0x989680 ;  /* 0x009896800000895d */ /* 0x002fea0003900000 */
[----:B------:R-:W1:Y:S02]  /*9b40*/  @!P0 SYNCS.PHASECHK.TRANS64 P0, [R19+URZ+-0x8], R18 ;  /* 0xfffff812130085a7 */ /* 0x000e64000800007f */
[----:B-1----:R-:W-:Y:S05]  /*9b50*/  @!P0 BRA `(.L_x_20) ;  /* 0xfffffffc00ec8947 */ /* 0x002fea000383ffff */
[----:B------:R-:W-:Y:S05]  /*9b60*/  BRA `(.L_x_210) ;  /* 0xffffff7c00447947 */ /* 0x000fea000383ffff */
.L_x_25:
[----:B-1----:R-:W-:-:S04]  /*9b70*/  IMAD.U32 R19, RZ, RZ, UR6 ;  /* 0x00000006ff137e24 */ /* 0x002fc8000f8e00ff */
[----:B------:R1:W4:Y:S03]  /*9b80*/  SYNCS.PHASECHK.TRANS64.TRYWAIT P0, [R19+URZ], R18 ;  /* 0x00000012130075a7 */ /* 0x000326000800017f */
[----:B----4-:R-:W-:Y:S05]  /*9b90*/  @!P0 NANOSLEEP.SYNCS 0x989680 ;  /* 0x009896800000895d */ /* 0x010fea0003900000 */
[----:B------:R-:W4:Y:S02]  /*9ba0*/  @!P0 SYNCS.PHASECHK.TRANS64 P0, [R19+URZ], R18 ;  /* 0x00000012130085a7 */ /* 0x000f24000800007f */
[----:B----4-:R-:W-:Y:S05]  /*9bb0*/  @!P0 BRA `(.L_x_25) ;  /* 0xfffffffc00ec8947 */ /* 0x010fea000383ffff */
[----:B------:R-:W-:Y:S05]  /*9bc0*/  BRA `(.L_x_24) ;  /* 0xffffff8000707947 */ /* 0x000fea000383ffff */
.L_x_31:
[----:B-1----:R-:W-:-:S04]  /*9bd0*/  IMAD.U32 R21, RZ, RZ, UR9 ;  /* 0x00000009ff157e24 */ /* 0x002fc8000f8e00ff */
[----:B------:R1:W4:Y:S03]  /*9be0*/  SYNCS.PHASECHK.TRANS64.TRYWAIT P0, [R21+URZ], R20 ;  /* 0x00000014150075a7 */ /* 0x000326000800017f */
[----:B----4-:R-:W-:Y:S05]  /*9bf0*/  @!P0 NANOSLEEP.SYNCS 0x989680 ;  /* 0x009896800000895d */ /* 0x010fea0003900000 */
[----:B------:R-:W4:Y:S02]  /*9c00*/  @!P0 SYNCS.PHASECHK.TRANS64 P0, [R21+URZ], R20 ;  /* 0x00000014150085a7 */ /* 0x000f24000800007f */
[----:B----4-:R-:W-:Y:S05]  /*9c10*/  @!P0 BRA `(.L_x_31) ;  /* 0xfffffffc00ec8947 */ /* 0x010fea000383ffff */
[----:B------:R-:W-:Y:S05]  /*9c20*/  BRA `(.L_x_30) ;  /* 0xffffff8800a87947 */ /* 0x000fea000383ffff */
.L_x_39:
[----:B0-----:R-:W-:-:S04]  /*9c30*/  IMAD.U32 R19, RZ, RZ, UR15 ;  /* 0x0000000fff137e24 */ /* 0x001fc8000f8e00ff */
[----:B------:R0:W1:Y:S03]  /*9c40*/  SYNCS.PHASECHK.TRANS64.TRYWAIT P0, [R19+URZ+0x8], R18 ;  /* 0x00000812130075a7 */ /* 0x000066000800017f */
[----:B-1----:R-:W-:Y:S05]  /*9c50*/  @!P0 NANOSLEEP.SYNCS 0x989680 ;  /* 0x009896800000895d */ /* 0x002fea0003900000 */
[----:B------:R-:W1:Y:S02]  /*9c60*/  @!P0 SYNCS.PHASECHK.TRANS64 P0, [R19+URZ+0x8], R18 ;  /* 0x00000812130085a7 */ /* 0x000e64000800007f */
[----:B-1----:R-:W-:Y:S05]  /*9c70*/  @!P0 BRA `(.L_x_39) ;  /* 0xfffffffc00ec8947 */ /* 0x002fea000383ffff */
[----:B------:R-:W-:Y:S05]  /*9c80*/  BRA `(.L_x_211) ;  /* 0xffffff9800147947 */ /* 0x000fea000383ffff */
.L_x_176:
[----:B------:R-:W-:Y:S01]  /*9c90*/  BSSY B1, `(.L_x_212) ;  /* 0x0000006000017945 */ /* 0x000fe20003800000 */
[----:B------:R-:W-:-:S07]  /*9ca0*/  IMAD.MOV.U32 R10, RZ, RZ, -0x1 ;  /* 0xffffffffff0a7424 */ /* 0x000fce00078e00ff */
[----:B------:R-:W-:Y:S05]  /*9cb0*/  WARPSYNC.COLLECTIVE R10, `(.L_x_213) ;  /* 0x000000000a0c7348 */ /* 0x000fea0003c00000 */
[----:B------:R-:W-:Y:S02]  /*9cc0*/  ELECT P1, UR62, PT ;  /* 0x00000000003e782f */ /* 0x000fe40003820000 */
[----:B------:R-:W-:Y:S01]  /*9cd0*/  MOV R10, UR62 ;  /* 0x0000003e000a7c02 */ /* 0x000fe20008000f00 */
[----:B------:R-:W-:Y:S10]  /*9ce0*/  ENDCOLLECTIVE ;  /* 0x000000000000791b */ /* 0x000ff40003800000 */
.L_x_213:
[----:B------:R-:W-:Y:S05]  /*9cf0*/  BSYNC B1 ;  /* 0x0000000000017941 */ /* 0x000fea0003800000 */
.L_x_212:
[----:B------:R-:W-:Y:S05]  /*9d00*/  BRA `(.L_x_214) ;  /* 0xffffffe800087947 */ /* 0x000fea000383ffff */
.L_x_179:
[----:B-1----:R1:W2:Y:S02]  /*9d10*/  SYNCS.PHASECHK.TRANS64.TRYWAIT P1, [R21+URZ+0x90], R10 ;  /* 0x0000900a150075a7 */ /* 0x0022a4000802017f */
[----:B--2---:R-:W-:Y:S05]  /*9d20*/  @!P1 NANOSLEEP.SYNCS 0x989680 ;  /* 0x009896800000995d */ /* 0x004fea0003900000 */
[----:B------:R-:W2:Y:S02]  /*9d30*/  @!P1 SYNCS.PHASECHK.TRANS64 P1, [R21+URZ+0x90], R10 ;  /* 0x0000900a150095a7 */ /* 0x000ea4000802007f */
[----:B--2---:R-:W-:Y:S05]  /*9d40*/  @!P1 BRA `(.L_x_179) ;  /* 0xfffffffc00f09947 */ /* 0x004fea000383ffff */
[----:B------:R-:W-:Y:S05]  /*9d50*/  BRA `(.L_x_215) ;  /* 0xffffffe8003c7947 */ /* 0x000fea000383ffff */
.L_x_188:
[----:B------:R-:W-:Y:S01]  /*9d60*/  BSSY B0, `(.L_x_216) ;  /* 0x0000006000007945 */ /* 0x000fe20003800000 */
[----:B------:R-:W-:-:S07]  /*9d70*/  IMAD.MOV.U32 R10, RZ, RZ, -0x1 ;  /* 0xffffffffff0a7424 */ /* 0x000fce00078e00ff */
[----:B------:R-:W-:Y:S05]  /*9d80*/  WARPSYNC.COLLECTIVE R10, `(.L_x_217) ;  /* 0x000000000a0c7348 */ /* 0x000fea0003c00000 */
[----:B------:R-:W-:Y:S02]  /*9d90*/  ELECT P1, UR62, PT ;  /* 0x00000000003e782f */ /* 0x000fe40003820000 */
[----:B------:R-:W-:Y:S01]  /*9da0*/  MOV R10, UR62 ;  /* 0x0000003e000a7c02 */ /* 0x000fe20008000f00 */
[----:B------:R-:W-:Y:S10]  /*9db0*/  ENDCOLLECTIVE ;  /* 0x000000000000791b */ /* 0x000ff40003800000 */
.L_x_217:
[----:B------:R-:W-:Y:S05]  /*9dc0*/  BSYNC B0 ;  /* 0x0000000000007941 */ /* 0x000fea0003800000 */
.L_x_216:
[----:B------:R-:W-:Y:S01]  /*9dd0*/  PLOP3.LUT P0, PT, P1, PT, PT, 0x80, 0x0 ;  /* 0x000000000000781c */ /* 0x000fe20000f0f070 */
[----:B------:R-:W-:-:S12]  /*9de0*/  BRA `(.L_x_218) ;  /* 0xfffffff0009c7947 */ /* 0x000fd8000383ffff */
.L_x_192:
[----:B0-----:R0:W1:Y:S02]  /*9df0*/  SYNCS.PHASECHK.TRANS64.TRYWAIT P0, [R5+URZ], R2 ;  /* 0x00000002050075a7 */ /* 0x001064000800017f */
[----:B-1----:R-:W-:Y:S05]  /*9e00*/  @!P0 NANOSLEEP.SYNCS 0x989680 ;  /* 0x009896800000895d */ /* 0x002fea0003900000 */
[----:B------:R-:W1:Y:S02]  /*9e10*/  @!P0 SYNCS.PHASECHK.TRANS64 P0, [R5+URZ], R2 ;  /* 0x00000002050085a7 */ /* 0x000e64000800007f */
[----:B-1----:R-:W-:Y:S05]  /*9e20*/  @!P0 BRA `(.L_x_192) ;  /* 0xfffffffc00f08947 */ /* 0x002fea000383ffff */
[----:B------:R-:W-:Y:S05]  /*9e30*/  BRA `(.L_x_219) ;  /* 0xfffffff000dc7947 */ /* 0x000fea000383ffff */
.L_x_193:
[----:B0-----:R0:W1:Y:S02]  /*9e40*/  SYNCS.PHASECHK.TRANS64.TRYWAIT P0, [R7+URZ], R4 ;  /* 0x00000004070075a7 */ /* 0x001064000800017f */
[----:B-1----:R-:W-:Y:S05]  /*9e50*/  @!P0 NANOSLEEP.SYNCS 0x989680 ;  /* 0x009896800000895d */ /* 0x002fea0003900000 */
[----:B------:R-:W1:Y:S02]  /*9e60*/  @!P0 SYNCS.PHASECHK.TRANS64 P0, [R7+URZ], R4 ;  /* 0x00000004070085a7 */ /* 0x000e64000800007f */
[----:B-1----:R-:W-:Y:S05]  /*9e70*/  @!P0 BRA `(.L_x_193) ;  /* 0xfffffffc00f08947 */ /* 0x002fea000383ffff */
[----:B------:R-:W-:Y:S05]  /*9e80*/  BRA `(.L_x_220) ;  /* 0xfffffff000ec7947 */ /* 0x000fea000383ffff */
.L_x_194:
[----:B0-----:R0:W1:Y:S02]  /*9e90*/  SYNCS.PHASECHK.TRANS64.TRYWAIT P0, [R6+URZ], R5 ;  /* 0x00000005060075a7 */ /* 0x001064000800017f */
[----:B-1----:R-:W-:Y:S05]  /*9ea0*/  @!P0 NANOSLEEP.SYNCS 0x989680 ;  /* 0x009896800000895d */ /* 0x002fea0003900000 */
[----:B------:R-:W1:Y:S02]  /*9eb0*/  @!P0 SYNCS.PHASECHK.TRANS64 P0, [R6+URZ], R5 ;  /* 0x00000005060085a7 */ /* 0x000e64000800007f */
[----:B-1----:R-:W-:Y:S05]  /*9ec0*/  @!P0 BRA `(.L_x_194) ;  /* 0xfffffffc00f08947 */ /* 0x002fea000383ffff */
[----:B------:R-:W-:Y:S05]  /*9ed0*/  BRA `(.L_x_221) ;  /* 0xfffffff000fc7947 */ /* 0x000fea000383ffff */
.L_x_195:
[----:B0-----:R0:W1:Y:S02]  /*9ee0*/  SYNCS.PHASECHK.TRANS64.TRYWAIT P0, [R9+URZ], R4 ;  /* 0x00000004090075a7 */ /* 0x001064000800017f */
[----:B-1----:R-:W-:Y:S05]  /*9ef0*/  @!P0 NANOSLEEP.SYNCS 0x989680 ;  /* 0x009896800000895d */ /* 0x002fea0003900000 */
[----:B------:R-:W1:Y:S02]  /*9f00*/  @!P0 SYNCS.PHASECHK.TRANS64 P0, [R9+URZ], R4 ;  /* 0x00000004090085a7 */ /* 0x000e64000800007f */
[----:B-1----:R-:W-:Y:S05]  /*9f10*/  @!P0 BRA `(.L_x_195) ;  /* 0xfffffffc00f08947 */ /* 0x002fea000383ffff */
[----:B------:R-:W-:Y:S05]  /*9f20*/  BRA `(.L_x_222) ;  /* 0xfffffff4000c7947 */ /* 0x000fea000383ffff */
.L_x_196:
[----:B0-----:R0:W1:Y:S02]  /*9f30*/  SYNCS.PHASECHK.TRANS64.TRYWAIT P0, [R6+URZ], R5 ;  /* 0x00000005060075a7 */ /* 0x001064000800017f */
[----:B-1----:R-:W-:Y:S05]  /*9f40*/  @!P0 NANOSLEEP.SYNCS 0x989680 ;  /* 0x009896800000895d */ /* 0x002fea0003900000 */
[----:B------:R-:W1:Y:S02]  /*9f50*/  @!P0 SYNCS.PHASECHK.TRANS64 P0, [R6+URZ], R5 ;  /* 0x00000005060085a7 */ /* 0x000e64000800007f */
[----:B-1----:R-:W-:Y:S05]  /*9f60*/  @!P0 BRA `(.L_x_196) ;  /* 0xfffffffc00f08947 */ /* 0x002fea000383ffff */
[----:B------:R-:W-:Y:S05]  /*9f70*/  BRA `(.L_x_223) ;  /* 0xfffffff4001c7947 */ /* 0x000fea000383ffff */
.L_x_197:
[----:B0-----:R0:W1:Y:S02]  /*9f80*/  SYNCS.PHASECHK.TRANS64.TRYWAIT P0, [R9+URZ], R4 ;  /* 0x00000004090075a7 */ /* 0x001064000800017f */
[----:B-1----:R-:W-:Y:S05]  /*9f90*/  @!P0 NANOSLEEP.SYNCS 0x989680 ;  /* 0x009896800000895d */ /* 0x002fea0003900000 */
[----:B------:R-:W1:Y:S02]  /*9fa0*/  @!P0 SYNCS.PHASECHK.TRANS64 P0, [R9+URZ], R4 ;  /* 0x00000004090085a7 */ /* 0x000e64000800007f */
[----:B-1----:R-:W-:Y:S05]  /*9fb0*/  @!P0 BRA `(.L_x_197) ;  /* 0xfffffffc00f08947 */ /* 0x002fea000383ffff */
[----:B------:R-:W-:Y:S05]  /*9fc0*/  BRA `(.L_x_224) ;  /* 0xfffffff4002c7947 */ /* 0x000fea000383ffff */
.L_x_198:
[----:B0-----:R0:W1:Y:S02]  /*9fd0*/  SYNCS.PHASECHK.TRANS64.TRYWAIT P0, [R6+URZ], R5 ;  /* 0x00000005060075a7 */ /* 0x001064000800017f */
[----:B-1----:R-:W-:Y:S05]  /*9fe0*/  @!P0 NANOSLEEP.SYNCS 0x989680 ;  /* 0x009896800000895d */ /* 0x002fea0003900000 */
[----:B------:R-:W1:Y:S02]  /*9ff0*/  @!P0 SYNCS.PHASECHK.TRANS64 P0, [R6+URZ], R5 ;  /* 0x00000005060085a7 */ /* 0x000e64000800007f */
[----:B-1----:R-:W-:Y:S05]  /*a000*/  @!P0 BRA `(.L_x_198) ;  /* 0xfffffffc00f08947 */ /* 0x002fea000383ffff */
[----:B------:R-:W-:Y:S05]  /*a010*/  BRA `(.L_x_225) ;  /* 0xfffffff4003c7947 */ /* 0x000fea000383ffff */
.L_x_199:
[----:B0-----:R0:W1:Y:S02]  /*a020*/  SYNCS.PHASECHK.TRANS64.TRYWAIT P0, [R9+URZ], R4 ;  /* 0x00000004090075a7 */ /* 0x001064000800017f */
[----:B-1----:R-:W-:Y:S05]  /*a030*/  @!P0 NANOSLEEP.SYNCS 0x989680 ;  /* 0x009896800000895d */ /* 0x002fea0003900000 */
[----:B------:R-:W1:Y:S02]  /*a040*/  @!P0 SYNCS.PHASECHK.TRANS64 P0, [R9+URZ], R4 ;  /* 0x00000004090085a7 */ /* 0x000e64000800007f */
[----:B-1----:R-:W-:Y:S05]  /*a050*/  @!P0 BRA `(.L_x_199) ;  /* 0xfffffffc00f08947 */ /* 0x002fea000383ffff */
[----:B------:R-:W-:Y:S05]  /*a060*/  BRA `(.L_x_226) ;  /* 0xfffffff4004c7947 */ /* 0x000fea000383ffff */
.L_x_200:
[----:B0-----:R0:W1:Y:S02]  /*a070*/  SYNCS.PHASECHK.TRANS64.TRYWAIT P0, [R6+URZ], R5 ;  /* 0x00000005060075a7 */ /* 0x001064000800017f */
[----:B-1----:R-:W-:Y:S05]  /*a080*/  @!P0 NANOSLEEP.SYNCS 0x989680 ;  /* 0x009896800000895d */ /* 0x002fea0003900000 */
[----:B------:R-:W1:Y:S02]  /*a090*/  @!P0 SYNCS.PHASECHK.TRANS64 P0, [R6+URZ], R5 ;  /* 0x00000005060085a7 */ /* 0x000e64000800007f */
[----:B-1----:R-:W-:Y:S05]  /*a0a0*/  @!P0 BRA `(.L_x_200) ;  /* 0xfffffffc00f08947 */ /* 0x002fea000383ffff */
[----:B------:R-:W-:Y:S05]  /*a0b0*/  BRA `(.L_x_227) ;  /* 0xfffffff4005c7947 */ /* 0x000fea000383ffff */
.L_x_201:
[----:B0-----:R0:W1:Y:S02]  /*a0c0*/  SYNCS.PHASECHK.TRANS64.TRYWAIT P0, [R9+URZ], R4 ;  /* 0x00000004090075a7 */ /* 0x001064000800017f */
[----:B-1----:R-:W-:Y:S05]  /*a0d0*/  @!P0 NANOSLEEP.SYNCS 0x989680 ;  /* 0x009896800000895d */ /* 0x002fea0003900000 */
[----:B------:R-:W1:Y:S02]  /*a0e0*/  @!P0 SYNCS.PHASECHK.TRANS64 P0, [R9+URZ], R4 ;  /* 0x00000004090085a7 */ /* 0x000e64000800007f */
[----:B-1----:R-:W-:Y:S05]  /*a0f0*/  @!P0 BRA `(.L_x_201) ;  /* 0xfffffffc00f08947 */ /* 0x002fea000383ffff */
[----:B------:R-:W-:Y:S05]  /*a100*/  BRA `(.L_x_228) ;  /* 0xfffffff4006c7947 */ /* 0x000fea000383ffff */
.L_x_202:
[----:B0-----:R0:W1:Y:S02]  /*a110*/  SYNCS.PHASECHK.TRANS64.TRYWAIT P0, [R6+URZ], R5 ;  /* 0x00000005060075a7 */ /* 0x001064000800017f */
[----:B-1----:R-:W-:Y:S05]  /*a120*/  @!P0 NANOSLEEP.SYNCS 0x989680 ;  /* 0x009896800000895d */ /* 0x002fea0003900000 */
[----:B------:R-:W1:Y:S02]  /*a130*/  @!P0 SYNCS.PHASECHK.TRANS64 P0, [R6+URZ], R5 ;  /* 0x00000005060085a7 */ /* 0x000e64000800007f */
[----:B-1----:R-:W-:Y:S05]  /*a140*/  @!P0 BRA `(.L_x_202) ;  /* 0xfffffffc00f08947 */ /* 0x002fea000383ffff */
[----:B------:R-:W-:Y:S05]  /*a150*/  BRA `(.L_x_229) ;  /* 0xfffffff4007c7947 */ /* 0x000fea000383ffff */
.L_x_203:
[----:B0-----:R0:W1:Y:S02]  /*a160*/  SYNCS.PHASECHK.TRANS64.TRYWAIT P0, [R9+URZ], R4 ;  /* 0x00000004090075a7 */ /* 0x001064000800017f */
[----:B-1----:R-:W-:Y:S05]  /*a170*/  @!P0 NANOSLEEP.SYNCS 0x989680 ;  /* 0x009896800000895d */ /* 0x002fea0003900000 */
[----:B------:R-:W1:Y:S02]  /*a180*/  @!P0 SYNCS.PHASECHK.TRANS64 P0, [R9+URZ], R4 ;  /* 0x00000004090085a7 */ /* 0x000e64000800007f */
[----:B-1----:R-:W-:Y:S05]  /*a190*/  @!P0 BRA `(.L_x_203) ;  /* 0xfffffffc00f08947 */ /* 0x002fea000383ffff */
[----:B------:R-:W-:Y:S05]  /*a1a0*/  BRA `(.L_x_230) ;  /* 0xfffffff4008c7947 */ /* 0x000fea000383ffff */
.L_x_204:
[----:B0-----:R0:W1:Y:S02]  /*a1b0*/  SYNCS.PHASECHK.TRANS64.TRYWAIT P0, [R6+URZ], R5 ;  /* 0x00000005060075a7 */ /* 0x001064000800017f */
[----:B-1----:R-:W-:Y:S05]  /*a1c0*/  @!P0 NANOSLEEP.SYNCS 0x989680 ;  /* 0x009896800000895d */ /* 0x002fea0003900000 */
[----:B------:R-:W1:Y:S02]  /*a1d0*/  @!P0 SYNCS.PHASECHK.TRANS64 P0, [R6+URZ], R5 ;  /* 0x00000005060085a7 */ /* 0x000e64000800007f */
[----:B-1----:R-:W-:Y:S05]  /*a1e0*/  @!P0 BRA `(.L_x_204) ;  /* 0xfffffffc00f08947 */ /* 0x002fea000383ffff */
[----:B------:R-:W-:Y:S05]  /*a1f0*/  BRA `(.L_x_231) ;  /* 0xfffffff4009c7947 */ /* 0x000fea000383ffff */
.L_x_205:
[----:B0-----:R0:W1:Y:S02]  /*a200*/  SYNCS.PHASECHK.TRANS64.TRYWAIT P0, [R9+URZ], R4 ;  /* 0x00000004090075a7 */ /* 0x001064000800017f */
[----:B-1----:R-:W-:Y:S05]  /*a210*/  @!P0 NANOSLEEP.SYNCS 0x989680 ;  /* 0x009896800000895d */ /* 0x002fea0003900000 */
[----:B------:R-:W1:Y:S02]  /*a220*/  @!P0 SYNCS.PHASECHK.TRANS64 P0, [R9+URZ], R4 ;  /* 0x00000004090085a7 */ /* 0x000e64000800007f */
[----:B-1----:R-:W-:Y:S05]  /*a230*/  @!P0 BRA `(.L_x_205) ;  /* 0xfffffffc00f08947 */ /* 0x002fea000383ffff */
[----:B------:R-:W-:Y:S05]  /*a240*/  BRA `(.L_x_232) ;  /* 0xfffffff400ac7947 */ /* 0x000fea000383ffff */
.L_x_206:
[----:B0-----:R0:W1:Y:S02]  /*a250*/  SYNCS.PHASECHK.TRANS64.TRYWAIT P0, [R6+URZ], R5 ;  /* 0x00000005060075a7 */ /* 0x001064000800017f */
[----:B-1----:R-:W-:Y:S05]  /*a260*/  @!P0 NANOSLEEP.SYNCS 0x989680 ;  /* 0x009896800000895d */ /* 0x002fea0003900000 */
[----:B------:R-:W1:Y:S02]  /*a270*/  @!P0 SYNCS.PHASECHK.TRANS64 P0, [R6+URZ], R5 ;  /* 0x00000005060085a7 */ /* 0x000e64000800007f */
[----:B-1----:R-:W-:Y:S05]  /*a280*/  @!P0 BRA `(.L_x_206) ;  /* 0xfffffffc00f08947 */ /* 0x002fea000383ffff */
[----:B------:R-:W-:Y:S05]  /*a290*/  BRA `(.L_x_233) ;  /* 0xfffffff400bc7947 */ /* 0x000fea000383ffff */
.L_x_207:
[----:B0-----:R0:W1:Y:S02]  /*a2a0*/  SYNCS.PHASECHK.TRANS64.TRYWAIT P0, [R9+URZ], R4 ;  /* 0x00000004090075a7 */ /* 0x001064000800017f */
[----:B-1----:R-:W-:Y:S05]  /*a2b0*/  @!P0 NANOSLEEP.SYNCS 0x989680 ;  /* 0x009896800000895d */ /* 0x002fea0003900000 */
[----:B------:R-:W1:Y:S02]  /*a2c0*/  @!P0 SYNCS.PHASECHK.TRANS64 P0, [R9+URZ], R4 ;  /* 0x00000004090085a7 */ /* 0x000e64000800007f */
[----:B-1----:R-:W-:Y:S05]  /*a2d0*/  @!P0 BRA `(.L_x_207) ;  /* 0xfffffffc00f08947 */ /* 0x002fea000383ffff */
[----:B------:R-:W-:Y:S05]  /*a2e0*/  BRA `(.L_x_234) ;  /* 0xfffffff400cc7947 */ /* 0x000fea000383ffff */
.L_x_208:
[----:B0-----:R0:W1:Y:S02]  /*a2f0*/  SYNCS.PHASECHK.TRANS64.TRYWAIT P0, [R6+URZ], R5 ;  /* 0x00000005060075a7 */ /* 0x001064000800017f */
[----:B-1----:R-:W-:Y:S05]  /*a300*/  @!P0 NANOSLEEP.SYNCS 0x989680 ;  /* 0x009896800000895d */ /* 0x002fea0003900000 */
[----:B------:R-:W1:Y:S02]  /*a310*/  @!P0 SYNCS.PHASECHK.TRANS64 P0, [R6+URZ], R5 ;  /* 0x00000005060085a7 */ /* 0x000e64000800007f */
[----:B-1----:R-:W-:Y:S05]  /*a320*/  @!P0 BRA `(.L_x_208) ;  /* 0xfffffffc00f08947 */ /* 0x002fea000383ffff */
[----:B------:R-:W-:Y:S05]  /*a330*/  BRA `(.L_x_235) ;  /* 0xfffffff400d47947 */ /* 0x000fea000383ffff */
.L_x_236:
[----:B------:R-:W-:-:S00]  /*a340*/  BRA `(.L_x_236) ;  /* 0xfffffffc00fc7947 */ /* 0x000fc0000383ffff */
[----:B------:R-:W-:-:S00]  /*a350*/  NOP ;  /* 0x0000000000007918 */ /* 0x000fc00000000000 */
        /* <DEDUP_REMOVED lines=10> */
.L_x_237:


//--------------------- .nv.shared._ZN7cutlass13device_kernelINS_4gemm6kernel13GemmUniversalIN4cute5tupleIJiiiiEEENS1_10collective13CollectiveMmaINS1_37MainloopSm90TmaGmmaWarpSpecializedFP8ILi18ENS5_IJNS4_1CILi2EEENSA_ILi1EEESC_EEENS1_32KernelTmaWarpSpecializedPingpongEEENS5_IJNSA_ILi64EEENSA_ILi128EEESG_EEENS_12float_e4m3_tENS5_IJlSC_lEEESJ_SK_NS4_8TiledMMAINS4_8MMA_AtomIJNS4_4SM904GMMA31MMA_64x128x32_F32E4M3E4M3_SS_TNILNSO_7ScaleInE1ELSQ_1EEEEEENS4_6LayoutINS5_IJSC_SC_SC_EEENS5_IJNSA_ILi0EEESV_SV_EEEEENS5_IJNS4_10UnderscoreESY_SY_EEEEENS4_13SM90_TMA_LOADENS4_14ComposedLayoutINS4_7SwizzleILi2ELi4ELi3EEENS4_18smem_ptr_flag_bitsILi8EEENST_INS5_IJNSA_ILi8EEESG_EEENS5_IJSG_SC_EEEEEEEvNS4_8identityENS4_23SM90_TMA_LOAD_MULTICASTES1B_vS1C_EENS_8epilogue10collective6detail29Sm90TmaWarpSpecializedAdapterINS1G_15DefaultEpilogueISJ_SK_SK_NS1F_6thread17LinearCombinationISJ_Li1EffLNS1K_9ScaleType4KindE0ELNS_15FloatRoundStyleE2ESJ_EENS1_15EpilogueDefaultEEEEEvvEEEEvNT_6ParamsE --------------------------
	.section	.nv.shared._ZN7cutlass13device_kernelINS_4gemm6kernel13GemmUniversalIN4cute5tupleIJiiiiEEENS1_10collective13CollectiveMmaINS1_37MainloopSm90TmaGmmaWarpSpecializedFP8ILi18ENS5_IJNS4_1CILi2EEENSA_ILi1EEESC_EEENS1_32KernelTmaWarpSpecializedPingpongEEENS5_IJNSA_ILi64EEENSA_ILi128EEESG_EEENS_12float_e4m3_tENS5_IJlSC_lEEESJ_SK_NS4_8TiledMMAINS4_8MMA_AtomIJNS4_4SM904GMMA31MMA_64x128x32_F32E4M3E4M3_SS_TNILNSO_7ScaleInE1ELSQ_1EEEEEENS4_6LayoutINS5_IJSC_SC_SC_EEENS5_IJNSA_ILi0EEESV_SV_EEEEENS5_IJNS4_10UnderscoreESY_SY_EEEEENS4_13SM90_TMA_LOADENS4_14ComposedLayoutINS4_7SwizzleILi2ELi4ELi3EEENS4_18smem_ptr_flag_bitsILi8EEENST_INS5_IJNSA_ILi8EEESG_EEENS5_IJSG_SC_EEEEEEEvNS4_8identityENS4_23SM90_TMA_LOAD_MULTICASTES1B_vS1C_EENS_8epilogue10collective6detail29Sm90TmaWarpSpecializedAdapterINS1G_15DefaultEpilogueISJ_SK_SK_NS1F_6thread17LinearCombinationISJ_Li1EffLNS1K_9ScaleType4KindE0ELNS_15FloatRoundStyleE2ESJ_EENS1_15EpilogueDefaultEEEEEvvEEEEvNT_6ParamsE,"aw",@nobits
	.sectionflags	@""
	.align	16
	.zero		1024


//--------------------- .nv.shared.reserved.0     --------------------------
	.section	.nv.shared.reserved.0,"aw",@nobits
	.weak		__nv_reservedSMEM_offset_0_alias
	.size		__nv_reservedSMEM_offset_0_alias, 0, 0
	.other		__nv_reservedSMEM_offset_0_alias,@"STO_CUDA_RESERVED_SHARED STV_DEFAULT"
__nv_reservedSMEM_offset_0_alias:
	.zero		0


//--------------------- .nv.global                --------------------------
	.section	.nv.global,"aw",@nobits
.nv.global:
	.type		_ZN39_INTERNAL_1313c4a9_4_k_cu_ae165e4e_78754cute1_E,@object
	.size		_ZN39_INTERNAL_1313c4a9_4_k_cu_ae165e4e_78754cute1_E,(_ZN39_INTERNAL_1313c4a9_4_k_cu_ae165e4e_78754cuda3std3__45__cpo6cbeginE - _ZN39_INTERNAL_1313c4a9_4_k_cu_ae165e4e_78754cute1_E)
_ZN39_INTERNAL_1313c4a9_4_k_cu_ae165e4e_78754cute1_E:
	.zero		1
	.type		_ZN39_INTERNAL_1313c4a9_4_k_cu_ae165e4e_78754cuda3std3__45__cpo6cbeginE,@object
	.size		_ZN39_INTERNAL_1313c4a9_4_k_cu_ae165e4e_78754cuda3std3__45__cpo6cbeginE,(_ZN39_INTERNAL_1313c4a9_4_k_cu_ae165e4e_78754cuda3std3__48in_placeE - _ZN39_INTERNAL_1313c4a9_4_k_cu_ae165e4e_78754cuda3std3__45__cpo6cbeginE)
_ZN39_INTERNAL_1313c4a9_4_k_cu_ae165e4e_78754cuda3std3__45__cpo6cbeginE:
	.zero		1
	.type		_ZN39_INTERNAL_1313c4a9_4_k_cu_ae165e4e_78754cuda3std3__48in_placeE,@object
	.size		_ZN39_INTERNAL_1313c4a9_4_k_cu_ae165e4e_78754cuda3std3__48in_placeE,(_ZN39_INTERNAL_1313c4a9_4_k_cu_ae165e4e_78754cuda3std6ranges3__45__cpo9iter_moveE - _ZN39_INTERNAL_1313c4a9_4_k_cu_ae165e4e_78754cuda3std3__48in_placeE)
_ZN39_INTERNAL_1313c4a9_4_k_cu_ae165e4e_78754cuda3std3__48in_placeE:
	.zero		1
	.type		_ZN39_INTERNAL_1313c4a9_4_k_cu_ae165e4e_78754cuda3std6ranges3__45__cpo9iter_moveE,@object
	.size		_ZN39_INTERNAL_1313c4a9_4_k_cu_ae165e4e_78754cuda3std6ranges3__45__cpo9iter_moveE,(_ZN39_INTERNAL_1313c4a9_4_k_cu_ae165e4e_78754cuda3std3__45__cpo5beginE - _ZN39_INTERNAL_1313c4a9_4_k_cu_ae165e4e_78754cuda3std6ranges3__45__cpo9iter_moveE)
_ZN39_INTERNAL_1313c4a9_4_k_cu_ae165e4e_78754cuda3std6ranges3__45__cpo9iter_moveE:
	.zero		1
	.type		_ZN39_INTERNAL_1313c4a9_4_k_cu_ae165e4e_78754cuda3std3__45__cpo5beginE,@object
	.size		_ZN39_INTERNAL_1313c4a9_4_k_cu_ae165e4e_78754cuda3std3__45__cpo5beginE,(_ZN39_INTERNAL_1313c4a9_4_k_cu_ae165e4e_78754cuda3std3__441_GLOBAL__N__1313c4a9_4_k_cu_ae165e4e_78756ignoreE - _ZN39_INTERNAL_1313c4a9_4_k_cu_ae165e4e_78754cuda3std3__45__cpo5beginE)
_ZN39_INTERNAL_1313c4a9_4_k_cu_ae165e4e_78754cuda3std3__45__cpo5beginE:
	.zero		1
	.type		_ZN39_INTERNAL_1313c4a9_4_k_cu_ae165e4e_78754cuda3std3__441_GLOBAL__N__1313c4a9_4_k_cu_ae165e4e_78756ignoreE,@object
	.size		_ZN39_INTERNAL_1313c4a9_4_k_cu_ae165e4e_78754cuda3std3__441_GLOBAL__N__1313c4a9_4_k_cu_ae165e4e_78756ignoreE,(_ZN39_INTERNAL_1313c4a9_4_k_cu_ae165e4e_78754cute7productE - _ZN39_INTERNAL_1313c4a9_4_k_cu_ae165e4e_78754cuda3std3__441_GLOBAL__N__1313c4a9_4_k_cu_ae165e4e_78756ignoreE)
_ZN39_INTERNAL_1313c4a9_4_k_cu_ae165e4e_78754cuda3std3__441_GLOBAL__N__1313c4a9_4_k_cu_ae165e4e_78756ignoreE:
	.zero		1
	.type		_ZN39_INTERNAL_1313c4a9_4_k_cu_ae165e4e_78754cute7productE,@object
	.size		_ZN39_INTERNAL_1313c4a9_4_k_cu_ae165e4e_78754cute7productE,(_ZN39_INTERNAL_1313c4a9_4_k_cu_ae165e4e_78754cuda3std3__45__cpo3endE - _ZN39_INTERNAL_1313c4a9_4_k_cu_ae165e4e_78754cute7productE)
_ZN39_INTERNAL_1313c4a9_4_k_cu_ae165e4e_78754cute7productE:
	.zero		1
	.type		_ZN39_INTERNAL_1313c4a9_4_k_cu_ae165e4e_78754cuda3std3__45__cpo3endE,@object
	.size		_ZN39_INTERNAL_1313c4a9_4_k_cu_ae165e4e_78754cuda3std3__45__cpo3endE,(_ZN39_INTERNAL_1313c4a9_4_k_cu_ae165e4e_78754cuda3std3__419piecewise_constructE - _ZN39_INTERNAL_1313c4a9_4_k_cu_ae165e4e_78754cuda3std3__45__cpo3endE)
_ZN39_INTERNAL_1313c4a9_4_k_cu_ae165e4e_78754cuda3std3__45__cpo3endE:
	.zero		1
	.type		_ZN39_INTERNAL_1313c4a9_4_k_cu_ae165e4e_78754cuda3std3__419piecewise_constructE,@object
	.size		_ZN39_INTERNAL_1313c4a9_4_k_cu_ae165e4e_78754cuda3std3__419piecewise_constructE,(_ZN39_INTERNAL_1313c4a9_4_k_cu_ae165e4e_78754cuda3std3__45__cpo4cendE - _ZN39_INTERNAL_1313c4a9_4_k_cu_ae165e4e_78754cuda3std3__419piecewise_constructE)
_ZN39_INTERNAL_1313c4a9_4_k_cu_ae165e4e_78754cuda3std3__419piecewise_constructE:
	.zero		1
	.type		_ZN39_INTERNAL_1313c4a9_4_k_cu_ae165e4e_78754cuda3std3__45__cpo4cendE,@object
	.size		_ZN39_INTERNAL_1313c4a9_4_k_cu_ae165e4e_78754cuda3std3__45__cpo4cendE,(_ZN39_INTERNAL_1313c4a9_4_k_cu_ae165e4e_78754cuda3std6ranges3__45__cpo4swapE - _ZN39_INTERNAL_1313c4a9_4_k_cu_ae165e4e_78754cuda3std3__45__cpo4cendE)
_ZN39_INTERNAL_1313c4a9_4_k_cu_ae165e4e_78754cuda3std3__45__cpo4cendE:
	.zero		1
	.type		_ZN39_INTERNAL_1313c4a9_4_k_cu_ae165e4e_78754cuda3std6ranges3__45__cpo4swapE,@object
	.size		_ZN39_INTERNAL_1313c4a9_4_k_cu_ae165e4e_78754cuda3std6ranges3__45__cpo4swapE,(.L_7 - _ZN39_INTERNAL_1313c4a9_4_k_cu_ae165e4e_78754cuda3std6ranges3__45__cpo4swapE)
_ZN39_INTERNAL_1313c4a9_4_k_cu_ae165e4e_78754cuda3std6ranges3__45__cpo4swapE:
	.zero		1
.L_7:


//--------------------- .nv.constant0._ZN7cutlass13device_kernelINS_4gemm6kernel13GemmUniversalIN4cute5tupleIJiiiiEEENS1_10collective13CollectiveMmaINS1_37MainloopSm90TmaGmmaWarpSpecializedFP8ILi18ENS5_IJNS4_1CILi2EEENSA_ILi1EEESC_EEENS1_32KernelTmaWarpSpecializedPingpongEEENS5_IJNSA_ILi64EEENSA_ILi128EEESG_EEENS_12float_e4m3_tENS5_IJlSC_lEEESJ_SK_NS4_8TiledMMAINS4_8MMA_AtomIJNS4_4SM904GMMA31MMA_64x128x32_F32E4M3E4M3_SS_TNILNSO_7ScaleInE1ELSQ_1EEEEEENS4_6LayoutINS5_IJSC_SC_SC_EEENS5_IJNSA_ILi0EEESV_SV_EEEEENS5_IJNS4_10UnderscoreESY_SY_EEEEENS4_13SM90_TMA_LOADENS4_14ComposedLayoutINS4_7SwizzleILi2ELi4ELi3EEENS4_18smem_ptr_flag_bitsILi8EEENST_INS5_IJNSA_ILi8EEESG_EEENS5_IJSG_SC_EEEEEEEvNS4_8identityENS4_23SM90_TMA_LOAD_MULTICASTES1B_vS1C_EENS_8epilogue10collective6detail29Sm90TmaWarpSpecializedAdapterINS1G_15DefaultEpilogueISJ_SK_SK_NS1F_6thread17LinearCombinationISJ_Li1EffLNS1K_9ScaleType4KindE0ELNS_15FloatRoundStyleE2ESJ_EENS1_15EpilogueDefaultEEEEEvvEEEEvNT_6ParamsE --------------------------
	.section	.nv.constant0._ZN7cutlass13device_kernelINS_4gemm6kernel13GemmUniversalIN4cute5tupleIJiiiiEEENS1_10collective13CollectiveMmaINS1_37MainloopSm90TmaGmmaWarpSpecializedFP8ILi18ENS5_IJNS4_1CILi2EEENSA_ILi1EEESC_EEENS1_32KernelTmaWarpSpecializedPingpongEEENS5_IJNSA_ILi64EEENSA_ILi128EEESG_EEENS_12float_e4m3_tENS5_IJlSC_lEEESJ_SK_NS4_8TiledMMAINS4_8MMA_AtomIJNS4_4SM904GMMA31MMA_64x128x32_F32E4M3E4M3_SS_TNILNSO_7ScaleInE1ELSQ_1EEEEEENS4_6LayoutINS5_IJSC_SC_SC_EEENS5_IJNSA_ILi0EEESV_SV_EEEEENS5_IJNS4_10UnderscoreESY_SY_EEEEENS4_13SM90_TMA_LOADENS4_14ComposedLayoutINS4_7SwizzleILi2ELi4ELi3EEENS4_18smem_ptr_flag_bitsILi8EEENST_INS5_IJNSA_ILi8EEESG_EEENS5_IJSG_SC_EEEEEEEvNS4_8identityENS4_23SM90_TMA_LOAD_MULTICASTES1B_vS1C_EENS_8epilogue10collective6detail29Sm90TmaWarpSpecializedAdapterINS1G_15DefaultEpilogueISJ_SK_SK_NS1F_6thread17LinearCombinationISJ_Li1EffLNS1K_9ScaleType4KindE0ELNS_15FloatRoundStyleE2ESJ_EENS1_15EpilogueDefaultEEEEEvvEEEEvNT_6ParamsE,"a",@progbits
	.sectionflags	@""
	.align	4
.nv.constant0._ZN7cutlass13device_kernelINS_4gemm6kernel13GemmUniversalIN4cute5tupleIJiiiiEEENS1_10collective13CollectiveMmaINS1_37MainloopSm90TmaGmmaWarpSpecializedFP8ILi18ENS5_IJNS4_1CILi2EEENSA_ILi1EEESC_EEENS1_32KernelTmaWarpSpecializedPingpongEEENS5_IJNSA_ILi64EEENSA_ILi128EEESG_EEENS_12float_e4m3_tENS5_IJlSC_lEEESJ_SK_NS4_8TiledMMAINS4_8MMA_AtomIJNS4_4SM904GMMA31MMA_64x128x32_F32E4M3E4M3_SS_TNILNSO_7ScaleInE1ELSQ_1EEEEEENS4_6LayoutINS5_IJSC_SC_SC_EEENS5_IJNSA_ILi0EEESV_SV_EEEEENS5_IJNS4_10UnderscoreESY_SY_EEEEENS4_13SM90_TMA_LOADENS4_14ComposedLayoutINS4_7SwizzleILi2ELi4ELi3EEENS4_18smem_ptr_flag_bitsILi8EEENST_INS5_IJNSA_ILi8EEESG_EEENS5_IJSG_SC_EEEEEEEvNS4_8identityENS4_23SM90_TMA_LOAD_MULTICASTES1B_vS1C_EENS_8epilogue10collective6detail29Sm90TmaWarpSpecializedAdapterINS1G_15DefaultEpilogueISJ_SK_SK_NS1F_6thread17LinearCombinationISJ_Li1EffLNS1K_9ScaleType4KindE0ELNS_15FloatRoundStyleE2ESJ_EENS1_15EpilogueDefaultEEEEEvvEEEEvNT_6ParamsE:
	.zero		1664


//--------------------- SYMBOLS --------------------------

	.type		.nv.reservedSmem.offset0,@object
	.size		.nv.reservedSmem.offset0,0x4
